	.headerflags	@"EF_CUDA_TEXMODE_UNIFIED EF_CUDA_64BIT_ADDRESS EF_CUDA_ACCELERATORS EF_CUDA_SM90 EF_CUDA_VIRTUAL_SM(EF_CUDA_SM90)"
	.elftype	@"ET_EXEC"


//--------------------- .nv.info                  --------------------------
	.section	.nv.info,"",@"SHT_CUDA_INFO"
	.align	4


	//----- nvinfo : EIATTR_REGCOUNT
	.align		4
        /*0000*/ 	.byte	0x04, 0x2f
        /*0002*/ 	.short	(.L_3 - .L_2)
	.align		4
.L_2:
        /*0004*/ 	.word	index@(triton_poi_fused_cat_29)
        /*0008*/ 	.word	0x0000004c


	//----- nvinfo : EIATTR_MIN_STACK_SIZE
	.align		4
.L_3:
        /*000c*/ 	.byte	0x04, 0x12
        /*000e*/ 	.short	(.L_5 - .L_4)
	.align		4
.L_4:
        /*0010*/ 	.word	index@(triton_poi_fused_cat_29)
        /*0014*/ 	.word	0x00000000


	//----- nvinfo : EIATTR_FRAME_SIZE
	.align		4
.L_5:
        /*0018*/ 	.byte	0x04, 0x11
        /*001a*/ 	.short	(.L_7 - .L_6)
	.align		4
.L_6:
        /*001c*/ 	.word	index@(triton_poi_fused_cat_29)
        /*0020*/ 	.word	0x00000000


	//----- nvinfo : EIATTR_MIN_STACK_SIZE
	.align		4
.L_7:
        /*0024*/ 	.byte	0x04, 0x12
        /*0026*/ 	.short	(.L_9 - .L_8)
	.align		4
.L_8:
        /*0028*/ 	.word	index@(triton_poi_fused_cat_29)
        /*002c*/ 	.word	0x00000000
.L_9:


//--------------------- .nv.info.triton_poi_fused_cat_29 --------------------------
	.section	.nv.info.triton_poi_fused_cat_29,"",@"SHT_CUDA_INFO"
	.sectionflags	@""
	.align	4


	//----- nvinfo : EIATTR_CUDA_API_VERSION
	.align		4
        /*0000*/ 	.byte	0x04, 0x37
        /*0002*/ 	.short	(.L_11 - .L_10)
.L_10:
        /*0004*/ 	.word	0x0000007c


	//----- nvinfo : EIATTR_KPARAM_INFO
	.align		4
.L_11:
        /*0008*/ 	.byte	0x04, 0x17
        /*000a*/ 	.short	(.L_13 - .L_12)
.L_12:
        /*000c*/ 	.word	0x00000000
        /*0010*/ 	.short	0x0015
        /*0012*/ 	.short	0x00a8
        /*0014*/ 	.byte	0x00, 0xf0, 0x11, 0x00


	//----- nvinfo : EIATTR_KPARAM_INFO
	.align		4
.L_13:
        /*0018*/ 	.byte	0x04, 0x17
        /*001a*/ 	.short	(.L_15 - .L_14)
.L_14:
        /*001c*/ 	.word	0x00000000
        /*0020*/ 	.short	0x0014
        /*0022*/ 	.short	0x00a0
        /*0024*/ 	.byte	0x00, 0xf4, 0x21, 0x00


	//----- nvinfo : EIATTR_KPARAM_INFO
	.align		4
.L_15:
        /*0028*/ 	.byte	0x04, 0x17
        /*002a*/ 	.short	(.L_17 - .L_16)
.L_16:
        /*002c*/ 	.word	0x00000000
        /*0030*/ 	.short	0x0013
        /*0032*/ 	.short	0x0098
        /*0034*/ 	.byte	0x00, 0xf4, 0x21, 0x00


	//----- nvinfo : EIATTR_KPARAM_INFO
	.align		4
.L_17:
        /*0038*/ 	.byte	0x04, 0x17
        /*003a*/ 	.short	(.L_19 - .L_18)
.L_18:
        /*003c*/ 	.word	0x00000000
        /*0040*/ 	.short	0x0012
        /*0042*/ 	.short	0x0090
        /*0044*/ 	.byte	0x00, 0xf4, 0x21, 0x00


	//----- nvinfo : EIATTR_KPARAM_INFO
	.align		4
.L_19:
        /*0048*/ 	.byte	0x04, 0x17
        /*004a*/ 	.short	(.L_21 - .L_20)
.L_20:
        /*004c*/ 	.word	0x00000000
        /*0050*/ 	.short	0x0011
        /*0052*/ 	.short	0x0088
        /*0054*/ 	.byte	0x00, 0xf4, 0x21, 0x00


	//----- nvinfo : EIATTR_KPARAM_INFO
	.align		4
.L_21:
        /*0058*/ 	.byte	0x04, 0x17
        /*005a*/ 	.short	(.L_23 - .L_22)
.L_22:
        /*005c*/ 	.word	0x00000000
        /*0060*/ 	.short	0x0010
        /*0062*/ 	.short	0x0080
        /*0064*/ 	.byte	0x00, 0xf4, 0x21, 0x00


	//----- nvinfo : EIATTR_KPARAM_INFO
	.align		4
.L_23:
        /*0068*/ 	.byte	0x04, 0x17
        /*006a*/ 	.short	(.L_25 - .L_24)
.L_24:
        /*006c*/ 	.word	0x00000000
        /*0070*/ 	.short	0x000f
        /*0072*/ 	.short	0x0078
        /*0074*/ 	.byte	0x00, 0xf4, 0x21, 0x00


	//----- nvinfo : EIATTR_KPARAM_INFO
	.align		4
.L_25:
        /*0078*/ 	.byte	0x04, 0x17
        /*007a*/ 	.short	(.L_27 - .L_26)
.L_26:
        /*007c*/ 	.word	0x00000000
        /*0080*/ 	.short	0x000e
        /*0082*/ 	.short	0x0070
        /*0084*/ 	.byte	0x00, 0xf4, 0x21, 0x00


	//----- nvinfo : EIATTR_KPARAM_INFO
	.align		4
.L_27:
        /*0088*/ 	.byte	0x04, 0x17
        /*008a*/ 	.short	(.L_29 - .L_28)
.L_28:
        /*008c*/ 	.word	0x00000000
        /*0090*/ 	.short	0x000d
        /*0092*/ 	.short	0x0068
        /*0094*/ 	.byte	0x00, 0xf4, 0x21, 0x00


	//----- nvinfo : EIATTR_KPARAM_INFO
	.align		4
.L_29:
        /*0098*/ 	.byte	0x04, 0x17
        /*009a*/ 	.short	(.L_31 - .L_30)
.L_30:
        /*009c*/ 	.word	0x00000000
        /*00a0*/ 	.short	0x000c
        /*00a2*/ 	.short	0x0060
        /*00a4*/ 	.byte	0x00, 0xf4, 0x21, 0x00


	//----- nvinfo : EIATTR_KPARAM_INFO
	.align		4
.L_31:
        /*00a8*/ 	.byte	0x04, 0x17
        /*00aa*/ 	.short	(.L_33 - .L_32)
.L_32:
        /*00ac*/ 	.word	0x00000000
        /*00b0*/ 	.short	0x000b
        /*00b2*/ 	.short	0x0058
        /*00b4*/ 	.byte	0x00, 0xf4, 0x21, 0x00


	//----- nvinfo : EIATTR_KPARAM_INFO
	.align		4
.L_33:
        /*00b8*/ 	.byte	0x04, 0x17
        /*00ba*/ 	.short	(.L_35 - .L_34)
.L_34:
        /*00bc*/ 	.word	0x00000000
        /*00c0*/ 	.short	0x000a
        /*00c2*/ 	.short	0x0050
        /*00c4*/ 	.byte	0x00, 0xf4, 0x21, 0x00


	//----- nvinfo : EIATTR_KPARAM_INFO
	.align		4
.L_35:
        /*00c8*/ 	.byte	0x04, 0x17
        /*00ca*/ 	.short	(.L_37 - .L_36)
.L_36:
        /*00cc*/ 	.word	0x00000000
        /*00d0*/ 	.short	0x0009
        /*00d2*/ 	.short	0x0048
        /*00d4*/ 	.byte	0x00, 0xf4, 0x21, 0x00


	//----- nvinfo : EIATTR_KPARAM_INFO
	.align		4
.L_37:
        /*00d8*/ 	.byte	0x04, 0x17
        /*00da*/ 	.short	(.L_39 - .L_38)
.L_38:
        /*00dc*/ 	.word	0x00000000
        /*00e0*/ 	.short	0x0008
        /*00e2*/ 	.short	0x0040
        /*00e4*/ 	.byte	0x00, 0xf4, 0x21, 0x00


	//----- nvinfo : EIATTR_KPARAM_INFO
	.align		4
.L_39:
        /*00e8*/ 	.byte	0x04, 0x17
        /*00ea*/ 	.short	(.L_41 - .L_40)
.L_40:
        /*00ec*/ 	.word	0x00000000
        /*00f0*/ 	.short	0x0007
        /*00f2*/ 	.short	0x0038
        /*00f4*/ 	.byte	0x00, 0xf4, 0x21, 0x00


	//----- nvinfo : EIATTR_KPARAM_INFO
	.align		4
.L_41:
        /*00f8*/ 	.byte	0x04, 0x17
        /*00fa*/ 	.short	(.L_43 - .L_42)
.L_42:
        /*00fc*/ 	.word	0x00000000
        /*0100*/ 	.short	0x0006
        /*0102*/ 	.short	0x0030
        /*0104*/ 	.byte	0x00, 0xf4, 0x21, 0x00


	//----- nvinfo : EIATTR_KPARAM_INFO
	.align		4
.L_43:
        /*0108*/ 	.byte	0x04, 0x17
        /*010a*/ 	.short	(.L_45 - .L_44)
.L_44:
        /*010c*/ 	.word	0x00000000
        /*0110*/ 	.short	0x0005
        /*0112*/ 	.short	0x0028
        /*0114*/ 	.byte	0x00, 0xf4, 0x21, 0x00


	//----- nvinfo : EIATTR_KPARAM_INFO
	.align		4
.L_45:
        /*0118*/ 	.byte	0x04, 0x17
        /*011a*/ 	.short	(.L_47 - .L_46)
.L_46:
        /*011c*/ 	.word	0x00000000
        /*0120*/ 	.short	0x0004
        /*0122*/ 	.short	0x0020
        /*0124*/ 	.byte	0x00, 0xf4, 0x21, 0x00


	//----- nvinfo : EIATTR_KPARAM_INFO
	.align		4
.L_47:
        /*0128*/ 	.byte	0x04, 0x17
        /*012a*/ 	.short	(.L_49 - .L_48)
.L_48:
        /*012c*/ 	.word	0x00000000
        /*0130*/ 	.short	0x0003
        /*0132*/ 	.short	0x0018
        /*0134*/ 	.byte	0x00, 0xf4, 0x21, 0x00


	//----- nvinfo : EIATTR_KPARAM_INFO
	.align		4
.L_49:
        /*0138*/ 	.byte	0x04, 0x17
        /*013a*/ 	.short	(.L_51 - .L_50)
.L_50:
        /*013c*/ 	.word	0x00000000
        /*0140*/ 	.short	0x0002
        /*0142*/ 	.short	0x0010
        /*0144*/ 	.byte	0x00, 0xf4, 0x21, 0x00


	//----- nvinfo : EIATTR_KPARAM_INFO
	.align		4
.L_51:
        /*0148*/ 	.byte	0x04, 0x17
        /*014a*/ 	.short	(.L_53 - .L_52)
.L_52:
        /*014c*/ 	.word	0x00000000
        /*0150*/ 	.short	0x0001
        /*0152*/ 	.short	0x0008
        /*0154*/ 	.byte	0x00, 0xf4, 0x21, 0x00


	//----- nvinfo : EIATTR_KPARAM_INFO
	.align		4
.L_53:
        /*0158*/ 	.byte	0x04, 0x17
        /*015a*/ 	.short	(.L_55 - .L_54)
.L_54:
        /*015c*/ 	.word	0x00000000
        /*0160*/ 	.short	0x0000
        /*0162*/ 	.short	0x0000
        /*0164*/ 	.byte	0x00, 0xf4, 0x21, 0x00


	//----- nvinfo : EIATTR_SPARSE_MMA_MASK
	.align		4
.L_55:
        /*0168*/ 	.byte	0x03, 0x50
        /*016a*/ 	.short	0x0000


	//----- nvinfo : EIATTR_MAXREG_COUNT
	.align		4
        /*016c*/ 	.byte	0x03, 0x1b
        /*016e*/ 	.short	0x00ff


	//----- nvinfo : EIATTR_EXIT_INSTR_OFFSETS
	.align		4
        /*0170*/ 	.byte	0x04, 0x1c
        /*0172*/ 	.short	(.L_57 - .L_56)


	//   ....[0]....
.L_56:
        /*0174*/ 	.word	0x00003cf0


	//   ....[1]....
        /*0178*/ 	.word	0x00003d10


	//----- nvinfo : EIATTR_REQNTID
	.align		4
.L_57:
        /*017c*/ 	.byte	0x04, 0x10
        /*017e*/ 	.short	(.L_59 - .L_58)
.L_58:
        /*0180*/ 	.word	0x00000080
        /*0184*/ 	.word	0x00000001
        /*0188*/ 	.word	0x00000001


	//----- nvinfo : EIATTR_CBANK_PARAM_SIZE
	.align		4
.L_59:
        /*018c*/ 	.byte	0x03, 0x19
        /*018e*/ 	.short	0x00ac


	//----- nvinfo : EIATTR_PARAM_CBANK
	.align		4
        /*0190*/ 	.byte	0x04, 0x0a
        /*0192*/ 	.short	(.L_61 - .L_60)
	.align		4
.L_60:
        /*0194*/ 	.word	index@(.nv.constant0.triton_poi_fused_cat_29)
        /*0198*/ 	.short	0x0210
        /*019a*/ 	.short	0x00ac


	//----- nvinfo : EIATTR_SW_WAR
	.align		4
.L_61:
        /*019c*/ 	.byte	0x04, 0x36
        /*019e*/ 	.short	(.L_63 - .L_62)
.L_62:
        /*01a0*/ 	.word	0x00000008
.L_63:


//--------------------- .nv.callgraph             --------------------------
	.section	.nv.callgraph,"",@"SHT_CUDA_CALLGRAPH"
	.align	4
	.sectionentsize	8
	.align		4
        /*0000*/ 	.word	0x00000000
	.align		4
        /*0004*/ 	.word	0xffffffff
	.align		4
        /*0008*/ 	.word	0x00000000
	.align		4
        /*000c*/ 	.word	0xfffffffe
	.align		4
        /*0010*/ 	.word	0x00000000
	.align		4
        /*0014*/ 	.word	0xfffffffd
	.align		4
        /*0018*/ 	.word	0x00000000
	.align		4
        /*001c*/ 	.word	0xfffffffc


//--------------------- .nv.constant4             --------------------------
	.section	.nv.constant4,"a",@progbits
	.align	8
	.align		8
.nv.constant4:
        /*0000*/ 	.dword	_$_str
	.align		8
        /*0008*/ 	.dword	_$_str_$_2


//--------------------- .text.triton_poi_fused_cat_29 --------------------------
	.section	.text.triton_poi_fused_cat_29,"ax",@progbits
	.align	128
        .global         triton_poi_fused_cat_29
        .type           triton_poi_fused_cat_29,@function
        .size           triton_poi_fused_cat_29,(.L_x_1 - triton_poi_fused_cat_29)
        .other          triton_poi_fused_cat_29,@"STO_CUDA_ENTRY STV_DEFAULT"
triton_poi_fused_cat_29:
.text.triton_poi_fused_cat_29:
[----:B------:R-:W0:Y:S01]  /*0000*/  LDC R1, c[0x0][0x28] ;  /* 0x00000a00ff017b82 */ /* 0x000e220000000800 */
[----:B------:R-:W1:Y:S07]  /*0010*/  S2R R0, SR_TID.X ;  /* 0x0000000000007919 */ /* 0x000e6e0000002100 */
[----:B------:R-:W2:Y:S01]  /*0020*/  LDC.64 R32, c[0x0][0x240] ;  /* 0x00009000ff207b82 */ /* 0x000ea20000000a00 */
[----:B------:R-:W-:Y:S01]  /*0030*/  ULDC.64 UR6, c[0x0][0x238] ;  /* 0x00008e0000067ab9 */ /* 0x000fe20000000a00 */
[----:B------:R-:W-:Y:S01]  /*0040*/  ULDC.64 UR8, c[0x0][0x260] ;  /* 0x0000980000087ab9 */ /* 0x000fe20000000a00 */
[----:B------:R-:W3:Y:S01]  /*0050*/  S2R R3, SR_CTAID.X ;  /* 0x0000000000037919 */ /* 0x000ee20000002500 */
[----:B------:R-:W-:-:S02]  /*0060*/  CS2R R44, SRZ ;  /* 0x00000000002c7805 */ /* 0x000fc4000001ff00 */
[----:B------:R-:W-:Y:S01]  /*0070*/  CS2R R46, SRZ ;  /* 0x00000000002e7805 */ /* 0x000fe2000001ff00 */
[----:B------:R-:W-:Y:S01]  /*0080*/  ULDC.64 UR4, c[0x0][0x208] ;  /* 0x0000820000047ab9 */ /* 0x000fe20000000a00 */
[----:B------:R-:W4:Y:S01]  /*0090*/  LDC.64 R20, c[0x0][0x268] ;  /* 0x00009a00ff147b82 */ /* 0x000f220000000a00 */
[----:B------:R-:W-:Y:S02]  /*00a0*/  CS2R R36, SRZ ;  /* 0x0000000000247805 */ /* 0x000fe4000001ff00 */
[----:B------:R-:W-:Y:S02]  /*00b0*/  CS2R R38, SRZ ;  /* 0x0000000000267805 */ /* 0x000fe4000001ff00 */
[----:B------:R-:W-:Y:S02]  /*00c0*/  CS2R R28, SRZ ;  /* 0x00000000001c7805 */ /* 0x000fe4000001ff00 */
[----:B------:R-:W-:Y:S02]  /*00d0*/  CS2R R30, SRZ ;  /* 0x00000000001e7805 */ /* 0x000fe4000001ff00 */
[----:B------:R-:W-:-:S02]  /*00e0*/  CS2R R24, SRZ ;  /* 0x0000000000187805 */ /* 0x000fc4000001ff00 */
[----:B------:R-:W-:Y:S02]  /*00f0*/  CS2R R26, SRZ ;  /* 0x00000000001a7805 */ /* 0x000fe4000001ff00 */
[----:B------:R-:W-:Y:S02]  /*0100*/  CS2R R14, SRZ ;  /* 0x00000000000e7805 */ /* 0x000fe4000001ff00 */
[----:B------:R-:W-:Y:S01]  /*0110*/  CS2R R18, SRZ ;  /* 0x0000000000127805 */ /* 0x000fe2000001ff00 */
[----:B------:R-:W5:Y:S08]  /*0120*/  LDC.64 R52, c[0x0][0x210] ;  /* 0x00008400ff347b82 */ /* 0x000f700000000a00 */
[----:B------:R-:W2:Y:S01]  /*0130*/  LDC.64 R72, c[0x0][0x220] ;  /* 0x00008800ff487b82 */ /* 0x000ea20000000a00 */
[----:B-1----:R-:W-:-:S07]  /*0140*/  IMAD.SHL.U32 R0, R0, 0x4, RZ ;  /* 0x0000000400007824 */ /* 0x002fce00078e00ff */
[----:B------:R-:W1:Y:S01]  /*0150*/  LDC.64 R66, c[0x0][0x218] ;  /* 0x00008600ff427b82 */ /* 0x000e620000000a00 */
[----:B---3--:R-:W-:Y:S02]  /*0160*/  SHF.R.S32.HI R2, RZ, 0x15, R3 ;  /* 0x00000015ff027819 */ /* 0x008fe40000011403 */
[----:B------:R-:W-:Y:S02]  /*0170*/  LOP3.LUT R0, R0, 0x1fc, RZ, 0xc0, !PT ;  /* 0x000001fc00007812 */ /* 0x000fe400078ec0ff */
[----:B------:R-:W-:-:S03]  /*0180*/  SGXT R2, R2, 0x1 ;  /* 0x000000010202781a */ /* 0x000fc60000000200 */
[----:B------:R-:W-:-:S04]  /*0190*/  IMAD R3, R3, 0x400, R0 ;  /* 0x0000040003037824 */ /* 0x000fc800078e0200 */
[----:B------:R-:W-:Y:S01]  /*01a0*/  VIADD R57, R3, 0x200 ;  /* 0x0000020003397836 */ /* 0x000fe20000000000 */
[----:B------:R-:W-:-:S04]  /*01b0*/  SHF.R.S32.HI R0, RZ, 0x1f, R3 ;  /* 0x0000001fff007819 */ /* 0x000fc80000011403 */
[----:B------:R-:W-:Y:S02]  /*01c0*/  LEA.HI R0, R0, R3, RZ, 0x8 ;  /* 0x0000000300007211 */ /* 0x000fe400078f40ff */
[----:B------:R-:W-:Y:S02]  /*01d0*/  LEA.HI R4, R2, R57, RZ, 0x8 ;  /* 0x0000003902047211 */ /* 0x000fe400078f40ff */
[----:B------:R-:W-:Y:S02]  /*01e0*/  LOP3.LUT R2, R0, 0xffffff00, RZ, 0xc0, !PT ;  /* 0xffffff0000027812 */ /* 0x000fe400078ec0ff */
[----:B------:R-:W-:Y:S02]  /*01f0*/  SHF.R.S32.HI R4, RZ, 0x8, R4 ;  /* 0x00000008ff047819 */ /* 0x000fe40000011404 */
[----:B------:R-:W-:Y:S01]  /*0200*/  SHF.R.S32.HI R40, RZ, 0x8, R0 ;  /* 0x00000008ff287819 */ /* 0x000fe20000011400 */
[----:B------:R-:W-:Y:S02]  /*0210*/  IMAD.IADD R5, R3, 0x1, -R2 ;  /* 0x0000000103057824 */ /* 0x000fe400078e0a02 */
[----:B------:R-:W-:-:S02]  /*0220*/  IMAD.SHL.U32 R2, R4, 0x40, RZ ;  /* 0x0000004004027824 */ /* 0x000fc400078e00ff */
[----:B------:R-:W-:Y:S01]  /*0230*/  IMAD R10, R40, 0x60, RZ ;  /* 0x00000060280a7824 */ /* 0x000fe200078e02ff */
[----:B------:R-:W-:Y:S02]  /*0240*/  SHF.R.S32.HI R7, RZ, 0x1f, R5 ;  /* 0x0000001fff077819 */ /* 0x000fe40000011405 */
[----:B------:R-:W-:Y:S02]  /*0250*/  IADD3 R6, P0, R5, R2, RZ ;  /* 0x0000000205067210 */ /* 0x000fe40007f1e0ff */
[----:B------:R-:W-:Y:S02]  /*0260*/  LOP3.LUT R0, R5, 0xffffffc0, RZ, 0xc0, !PT ;  /* 0xffffffc005007812 */ /* 0x000fe400078ec0ff */
[----:B------:R-:W-:Y:S02]  /*0270*/  LEA.HI.X.SX32 R9, R2, R7, 0x1, P0 ;  /* 0x0000000702097211 */ /* 0x000fe400000f0eff */
[----:B------:R-:W-:Y:S02]  /*0280*/  LEA R8, P0, R6, UR6, 0x2 ;  /* 0x0000000606087c11 */ /* 0x000fe4000f8010ff */
[----:B------:R-:W-:-:S02]  /*0290*/  ISETP.NE.AND P2, PT, R0, 0x40, PT ;  /* 0x000000400000780c */ /* 0x000fc40003f45270 */
[----:B------:R-:W-:Y:S02]  /*02a0*/  IADD3 R11, P1, R5, R10, RZ ;  /* 0x0000000a050b7210 */ /* 0x000fe40007f3e0ff */
[----:B------:R-:W-:Y:S01]  /*02b0*/  LEA.HI.X R9, R6, UR7, R9, 0x2, P0 ;  /* 0x0000000706097c11 */ /* 0x000fe200080f1409 */
[----:B------:R-:W-:Y:S01]  /*02c0*/  VIADD R6, R5, 0xffffff80 ;  /* 0xffffff8005067836 */ /* 0x000fe20000000000 */
[----:B------:R-:W-:Y:S02]  /*02d0*/  ISETP.LT.AND P0, PT, R57, 0x3a2400, !P2 ;  /* 0x003a24003900780c */ /* 0x000fe40005701270 */
[----:B------:R-:W-:Y:S02]  /*02e0*/  LEA.HI.X.SX32 R12, R10, R7, 0x1, P1 ;  /* 0x000000070a0c7211 */ /* 0x000fe400008f0eff */
[----:B------:R-:W-:Y:S02]  /*02f0*/  LEA R10, P1, R11, UR8, 0x2 ;  /* 0x000000080b0a7c11 */ /* 0x000fe4000f8210ff */
[----:B------:R-:W-:Y:S01]  /*0300*/  ISETP.GE.U32.AND P3, PT, R6, 0x60, PT ;  /* 0x000000600600780c */ /* 0x000fe20003f66070 */
[----:B--2---:R-:W-:Y:S01]  /*0310*/  IMAD.WIDE R32, R5, 0x4, R32 ;  /* 0x0000000405207825 */ /* 0x004fe200078e0220 */
[----:B------:R-:W-:-:S02]  /*0320*/  LEA.HI.X R11, R11, UR9, R12, 0x2, P1 ;  /* 0x000000090b0b7c11 */ /* 0x000fc400088f140c */
[----:B------:R-:W-:Y:S01]  /*0330*/  ISETP.LT.AND P6, PT, R3, 0x3a2400, !P3 ;  /* 0x003a24000300780c */ /* 0x000fe20005fc1270 */
[----:B------:R-:W-:Y:S02]  /*0340*/  IMAD R12, R4, 0x60, RZ ;  /* 0x00000060040c7824 */ /* 0x000fe400078e02ff */
[----:B------:R2:W3:Y:S03]  /*0350*/  @P0 LDG.E.EL.128 R44, desc[UR4][R8.64+-0x100] ;  /* 0xffff0004082c0981 */ /* 0x0004e6000c2e1d00 */
[----:B------:R-:W-:Y:S01]  /*0360*/  IADD3 R13, P1, R5, R12, RZ ;  /* 0x0000000c050d7210 */ /* 0x000fe20007f3e0ff */
[----:B------:R-:W3:Y:S01]  /*0370*/  @P0 LDG.E.EL.128 R36, desc[UR4][R32.64+-0x100] ;  /* 0xffff000420240981 */ /* 0x000ee2000c2e1d00 */
[----:B------:R-:W-:Y:S02]  /*0380*/  ISETP.LT.AND P5, PT, R57, 0x3a2400, !P3 ;  /* 0x003a24003900780c */ /* 0x000fe40005fa1270 */
[----:B------:R-:W-:-:S02]  /*0390*/  LEA.HI.X.SX32 R12, R12, R7, 0x1, P1 ;  /* 0x000000070c0c7211 */ /* 0x000fc400008f0eff */
[----:B------:R-:W-:Y:S01]  /*03a0*/  LEA R22, P1, R13, UR8, 0x2 ;  /* 0x000000080d167c11 */ /* 0x000fe2000f8210ff */
[----:B------:R1:W3:Y:S01]  /*03b0*/  @P6 LDG.E.EL.128 R28, desc[UR4][R10.64+-0x200] ;  /* 0xfffe00040a1c6981 */ /* 0x0002e2000c2e1d00 */
[----:B----4-:R-:W-:Y:S01]  /*03c0*/  IMAD.WIDE R20, R5, 0x4, R20 ;  /* 0x0000000405147825 */ /* 0x010fe200078e0214 */
[----:B--2---:R-:W-:Y:S02]  /*03d0*/  CS2R R8, SRZ ;  /* 0x0000000000087805 */ /* 0x004fe4000001ff00 */
[----:B------:R-:W-:Y:S02]  /*03e0*/  LEA.HI.X R23, R13, UR9, R12, 0x2, P1 ;  /* 0x000000090d177c11 */ /* 0x000fe400088f140c */
[----:B------:R-:W-:Y:S01]  /*03f0*/  CS2R R12, SRZ ;  /* 0x00000000000c7805 */ /* 0x000fe2000001ff00 */
[----:B------:R-:W2:Y:S01]  /*0400*/  @P6 LDG.E.EL.128 R24, desc[UR4][R20.64+-0x200] ;  /* 0xfffe000414186981 */ /* 0x000ea2000c2e1d00 */
[----:B01----:R-:W-:-:S04]  /*0410*/  CS2R R10, SRZ ;  /* 0x00000000000a7805 */ /* 0x003fc8000001ff00 */
[----:B------:R0:W4:Y:S01]  /*0420*/  @P5 LDG.E.EL.128 R12, desc[UR4][R22.64+-0x200] ;  /* 0xfffe0004160c5981 */ /* 0x000122000c2e1d00 */
[----:B------:R-:W-:-:S03]  /*0430*/  IMAD.SHL.U32 R48, R40, 0x40, RZ ;  /* 0x0000004028307824 */ /* 0x000fc600078e00ff */
[----:B------:R1:W4:Y:S02]  /*0440*/  @P5 LDG.E.EL.128 R8, desc[UR4][R20.64+-0x200] ;  /* 0xfffe000414085981 */ /* 0x000324000c2e1d00 */
[----:B------:R-:W-:Y:S02]  /*0450*/  IADD3 R16, P1, R5, R48, RZ ;  /* 0x0000003005107210 */ /* 0x000fe40007f3e0ff */
[----:B------:R-:W-:Y:S02]  /*0460*/  ISETP.LT.AND P4, PT, R3, 0x3a2400, !P2 ;  /* 0x003a24000300780c */ /* 0x000fe40005781270 */
[----:B------:R-:W-:Y:S02]  /*0470*/  LEA.HI.X.SX32 R17, R48, R7, 0x1, P1 ;  /* 0x0000000730117211 */ /* 0x000fe400008f0eff */
[----:B------:R-:W-:Y:S02]  /*0480*/  LEA R34, P1, R16, UR6, 0x2 ;  /* 0x0000000610227c11 */ /* 0x000fe4000f8210ff */
[----:B0-----:R-:W-:-:S02]  /*0490*/  CS2R R22, SRZ ;  /* 0x0000000000167805 */ /* 0x001fc4000001ff00 */
[----:B-1----:R-:W-:Y:S02]  /*04a0*/  CS2R R20, SRZ ;  /* 0x0000000000147805 */ /* 0x002fe4000001ff00 */
[----:B------:R-:W-:Y:S02]  /*04b0*/  LEA.HI.X R35, R16, UR7, R17, 0x2, P1 ;  /* 0x0000000710237c11 */ /* 0x000fe400088f1411 */
[----:B------:R-:W-:Y:S01]  /*04c0*/  CS2R R16, SRZ ;  /* 0x0000000000107805 */ /* 0x000fe2000001ff00 */
[----:B------:R-:W-:Y:S01]  /*04d0*/  IMAD.SHL.U32 R40, R40, 0x20, RZ ;  /* 0x0000002028287824 */ /* 0x000fe200078e00ff */
[----:B------:R-:W-:Y:S01]  /*04e0*/  ULDC.64 UR6, c[0x0][0x288] ;  /* 0x0000a20000067ab9 */ /* 0x000fe20000000a00 */
[----:B------:R0:W4:Y:S04]  /*04f0*/  @P4 LDG.E.EL.128 R20, desc[UR4][R34.64+-0x100] ;  /* 0xffff000422144981 */ /* 0x000128000c2e1d00 */
[----:B------:R1:W4:Y:S01]  /*0500*/  @P4 LDG.E.EL.128 R16, desc[UR4][R32.64+-0x100] ;  /* 0xffff000420104981 */ /* 0x000322000c2e1d00 */
[----:B------:R-:W-:Y:S01]  /*0510*/  IADD3 R41, P1, R5, R40, RZ ;  /* 0x0000002805297210 */ /* 0x000fe20007f3e0ff */
[----:B------:R-:W-:-:S03]  /*0520*/  IMAD.SHL.U32 R4, R4, 0x20, RZ ;  /* 0x0000002004047824 */ /* 0x000fc600078e00ff */
[----:B------:R-:W-:Y:S02]  /*0530*/  LEA.HI.X.SX32 R40, R40, R7, 0x1, P1 ;  /* 0x0000000728287211 */ /* 0x000fe400008f0eff */
[----:B------:R-:W-:-:S04]  /*0540*/  LEA R42, P1, R41, UR6, 0x2 ;  /* 0x00000006292a7c11 */ /* 0x000fc8000f8210ff */
[----:B------:R-:W-:Y:S02]  /*0550*/  LEA.HI.X R43, R41, UR7, R40, 0x2, P1 ;  /* 0x00000007292b7c11 */ /* 0x000fe400088f1428 */
[----:B------:R-:W-:-:S04]  /*0560*/  IADD3 R40, P1, R5, R4, RZ ;  /* 0x0000000405287210 */ /* 0x000fc80007f3e0ff */
[----:B------:R-:W-:Y:S02]  /*0570*/  LEA.HI.X.SX32 R7, R4, R7, 0x1, P1 ;  /* 0x0000000704077211 */ /* 0x000fe400008f0eff */
[----:B0-----:R-:W-:Y:S01]  /*0580*/  LEA R34, P1, R40, UR6, 0x2 ;  /* 0x0000000628227c11 */ /* 0x001fe2000f8210ff */
[----:B------:R-:W-:-:S03]  /*0590*/  IMAD.IADD R65, R5, 0x1, R48 ;  /* 0x0000000105417824 */ /* 0x000fc600078e0230 */
[----:B------:R-:W-:Y:S01]  /*05a0*/  LEA.HI.X R35, R40, UR7, R7, 0x2, P1 ;  /* 0x0000000728237c11 */ /* 0x000fe200088f1407 */
[----:B------:R-:W-:Y:S02]  /*05b0*/  IMAD.IADD R7, R5, 0x1, R2 ;  /* 0x0000000105077824 */ /* 0x000fe400078e0202 */
[----:B-----5:R-:W-:-:S04]  /*05c0*/  IMAD.WIDE R64, R65, 0x4, R52 ;  /* 0x0000000441407825 */ /* 0x020fc800078e0234 */
[----:B------:R-:W-:Y:S01]  /*05d0*/  IMAD.WIDE R52, R7, 0x4, R52 ;  /* 0x0000000407347825 */ /* 0x000fe200078e0234 */
[----:B------:R-:W-:-:S04]  /*05e0*/  ISETP.GT.AND P3, PT, R5, 0xdf, PT ;  /* 0x000000df0500780c */ /* 0x000fc80003f64270 */
[----:B------:R-:W-:Y:S02]  /*05f0*/  ISETP.LT.AND P2, PT, R57, 0x3a2400, P3 ;  /* 0x003a24003900780c */ /* 0x000fe40001f41270 */
[----:B------:R-:W-:Y:S02]  /*0600*/  ISETP.LT.AND P3, PT, R3, 0x3a2400, P3 ;  /* 0x003a24000300780c */ /* 0x000fe40001f61270 */
[----:B------:R-:W-:Y:S02]  /*0610*/  P2R R68, PR, RZ, 0x1 ;  /* 0x00000001ff447803 */ /* 0x000fe40000000000 */
[----:B------:R-:W-:Y:S01]  /*0620*/  CS2R R40, SRZ ;  /* 0x0000000000287805 */ /* 0x000fe2000001ff00 */
[----:B------:R-:W-:Y:S01]  /*0630*/  IMAD.WIDE R72, R5, 0x4, R72 ;  /* 0x0000000405487825 */ /* 0x000fe200078e0248 */
[----:B---3--:R-:W-:Y:S02]  /*0640*/  SEL R45, R45, RZ, P0 ;  /* 0x000000ff2d2d7207 */ /* 0x008fe40000000000 */
[----:B-1----:R-:W-:-:S02]  /*0650*/  SEL R32, R37, RZ, P0 ;  /* 0x000000ff25207207 */ /* 0x002fc40000000000 */
[----:B------:R-:W-:-:S03]  /*0660*/  SEL R4, R44, RZ, P0 ;  /* 0x000000ff2c047207 */ /* 0x000fc60000000000 */
[----:B------:R-:W-:Y:S02]  /*0670*/  FADD R7, R45, -R32 ;  /* 0x800000202d077221 */ /* 0x000fe40000000000 */
[----:B------:R-:W0:Y:S01]  /*0680*/  LDC.64 R44, c[0x0][0x290] ;  /* 0x0000a400ff2c7b82 */ /* 0x000e220000000a00 */
[----:B------:R-:W-:Y:S02]  /*0690*/  SEL R56, R39, RZ, P0 ;  /* 0x000000ff27387207 */ /* 0x000fe40000000000 */
[----:B------:R-:W-:Y:S02]  /*06a0*/  SEL R28, R28, RZ, P6 ;  /* 0x000000ff1c1c7207 */ /* 0x000fe40003000000 */
[----:B--2---:R-:W-:Y:S02]  /*06b0*/  SEL R58, R25, RZ, P6 ;  /* 0x000000ff193a7207 */ /* 0x004fe40003000000 */
[----:B------:R-:W-:Y:S02]  /*06c0*/  SEL R25, R24, RZ, P6 ;  /* 0x000000ff18197207 */ /* 0x000fe40003000000 */
[----:B------:R-:W-:-:S02]  /*06d0*/  SEL R29, R29, RZ, P6 ;  /* 0x000000ff1d1d7207 */ /* 0x000fc40003000000 */
[----:B------:R-:W-:Y:S02]  /*06e0*/  SEL R30, R30, RZ, P6 ;  /* 0x000000ff1e1e7207 */ /* 0x000fe40003000000 */
[----:B------:R-:W-:Y:S02]  /*06f0*/  SEL R31, R31, RZ, P6 ;  /* 0x000000ff1f1f7207 */ /* 0x000fe40003000000 */
[----:B------:R-:W-:Y:S02]  /*0700*/  SEL R60, R27, RZ, P6 ;  /* 0x000000ff1b3c7207 */ /* 0x000fe40003000000 */
[----:B------:R-:W-:Y:S02]  /*0710*/  SEL R59, R26, RZ, P6 ;  /* 0x000000ff1a3b7207 */ /* 0x000fe40003000000 */
[----:B----4-:R-:W-:Y:S02]  /*0720*/  SEL R24, R11, RZ, P5 ;  /* 0x000000ff0b187207 */ /* 0x010fe40002800000 */
[----:B------:R-:W-:-:S02]  /*0730*/  SEL R61, R15, RZ, P5 ;  /* 0x000000ff0f3d7207 */ /* 0x000fc40002800000 */
[----:B------:R-:W-:Y:S02]  /*0740*/  SEL R46, R46, RZ, P0 ;  /* 0x000000ff2e2e7207 */ /* 0x000fe40000000000 */
[----:B------:R-:W-:Y:S02]  /*0750*/  SEL R47, R47, RZ, P0 ;  /* 0x000000ff2f2f7207 */ /* 0x000fe40000000000 */
[----:B------:R-:W-:Y:S02]  /*0760*/  SEL R39, R38, RZ, P0 ;  /* 0x000000ff26277207 */ /* 0x000fe40000000000 */
[----:B------:R-:W-:Y:S02]  /*0770*/  SEL R33, R36, RZ, P0 ;  /* 0x000000ff24217207 */ /* 0x000fe40000000000 */
[----:B------:R-:W-:Y:S01]  /*0780*/  ISETP.GE.AND P0, PT, R5, 0x40, PT ;  /* 0x000000400500780c */ /* 0x000fe20003f06270 */
[----:B------:R-:W-:Y:S01]  /*0790*/  FADD R60, R31, -R60 ;  /* 0x8000003c1f3c7221 */ /* 0x000fe20000000000 */
[----:B------:R-:W-:Y:S01]  /*07a0*/  FADD R59, R30, -R59 ;  /* 0x8000003b1e3b7221 */ /* 0x000fe20000000000 */
[----:B------:R-:W-:Y:S01]  /*07b0*/  FADD R58, R29, -R58 ;  /* 0x8000003a1d3a7221 */ /* 0x000fe20000000000 */
[----:B------:R-:W-:Y:S01]  /*07c0*/  FADD R15, R28, -R25 ;  /* 0x800000191c0f7221 */ /* 0x000fe20000000000 */
[----:B------:R-:W-:Y:S01]  /*07d0*/  FADD R61, R61, -R24 ;  /* 0x800000183d3d7221 */ /* 0x000fe20000000000 */
[----:B------:R-:W-:-:S02]  /*07e0*/  CS2R R24, SRZ ;  /* 0x0000000000187805 */ /* 0x000fc4000001ff00 */
[----:B------:R-:W-:Y:S02]  /*07f0*/  CS2R R26, SRZ ;  /* 0x00000000001a7805 */ /* 0x000fe4000001ff00 */
[----:B------:R-:W-:Y:S02]  /*0800*/  CS2R R28, SRZ ;  /* 0x00000000001c7805 */ /* 0x000fe4000001ff00 */
[----:B------:R-:W-:Y:S02]  /*0810*/  CS2R R30, SRZ ;  /* 0x00000000001e7805 */ /* 0x000fe4000001ff00 */
[----:B------:R-:W-:Y:S01]  /*0820*/  ISETP.LT.AND P1, PT, R57, 0x3a2400, !P0 ;  /* 0x003a24003900780c */ /* 0x000fe20004721270 */
[----:B------:R-:W-:Y:S01]  /*0830*/  FADD R2, R46, -R39 ;  /* 0x800000272e027221 */ /* 0x000fe20000000000 */
[----:B------:R-:W-:Y:S01]  /*0840*/  FADD R4, R4, -R33 ;  /* 0x8000002104047221 */ /* 0x000fe20000000000 */
[----:B------:R1:W2:Y:S01]  /*0850*/  @P2 LDG.E.EL.128 R24, desc[UR4][R34.64+-0x380] ;  /* 0xfffc800422182981 */ /* 0x0002a2000c2e1d00 */
[----:B------:R-:W-:-:S02]  /*0860*/  CS2R R32, SRZ ;  /* 0x0000000000207805 */ /* 0x000fc4000001ff00 */
[----:B------:R-:W-:Y:S02]  /*0870*/  CS2R R36, SRZ ;  /* 0x0000000000247805 */ /* 0x000fe4000001ff00 */
[----:B------:R-:W-:Y:S01]  /*0880*/  CS2R R38, SRZ ;  /* 0x0000000000267805 */ /* 0x000fe2000001ff00 */
[----:B------:R3:W4:Y:S01]  /*0890*/  @P3 LDG.E.EL.128 R28, desc[UR4][R42.64+-0x380] ;  /* 0xfffc80042a1c3981 */ /* 0x000722000c2e1d00 */
[----:B------:R-:W-:Y:S01]  /*08a0*/  ISETP.LT.AND P0, PT, R3, 0x3a2400, !P0 ;  /* 0x003a24000300780c */ /* 0x000fe20004701270 */
[----:B0-----:R-:W-:Y:S01]  /*08b0*/  IMAD.WIDE R54, R5, 0x4, R44 ;  /* 0x0000000405367825 */ /* 0x001fe200078e022c */
[----:B------:R-:W-:Y:S02]  /*08c0*/  SEL R11, R10, RZ, P5 ;  /* 0x000000ff0a0b7207 */ /* 0x000fe40002800000 */
[----:B-1----:R-:W-:Y:S02]  /*08d0*/  CS2R R34, SRZ ;  /* 0x0000000000227805 */ /* 0x002fe4000001ff00 */
[----:B------:R-:W-:Y:S01]  /*08e0*/  SEL R10, R9, RZ, P5 ;  /* 0x000000ff090a7207 */ /* 0x000fe20002800000 */
[----:B------:R-:W5:Y:S01]  /*08f0*/  @P2 LDG.E.EL.128 R36, desc[UR4][R54.64+-0x380] ;  /* 0xfffc800436242981 */ /* 0x000f62000c2e1d00 */
[----:B---3--:R-:W-:-:S02]  /*0900*/  CS2R R42, SRZ ;  /* 0x00000000002a7805 */ /* 0x008fc4000001ff00 */
[----:B------:R-:W-:Y:S01]  /*0910*/  SEL R12, R12, RZ, P5 ;  /* 0x000000ff0c0c7207 */ /* 0x000fe20002800000 */
[----:B------:R0:W3:Y:S01]  /*0920*/  @P3 LDG.E.EL.128 R32, desc[UR4][R54.64+-0x380] ;  /* 0xfffc800436203981 */ /* 0x0000e2000c2e1d00 */
[----:B------:R-:W-:-:S03]  /*0930*/  SEL R9, R8, RZ, P5 ;  /* 0x000000ff08097207 */ /* 0x000fc60002800000 */
[----:B------:R1:W4:Y:S01]  /*0940*/  @P1 LDG.E.EL.128 R40, desc[UR4][R52.64] ;  /* 0x0000000434281981 */ /* 0x000322000c2e1d00 */
[----:B------:R-:W-:Y:S01]  /*0950*/  SEL R14, R14, RZ, P5 ;  /* 0x000000ff0e0e7207 */ /* 0x000fe20002800000 */
[----:B------:R-:W-:Y:S01]  /*0960*/  FADD R12, R12, -R9 ;  /* 0x800000090c0c7221 */ /* 0x000fe20000000000 */
[----:B------:R-:W-:Y:S02]  /*0970*/  SEL R13, R13, RZ, P5 ;  /* 0x000000ff0d0d7207 */ /* 0x000fe40002800000 */
[----:B0-----:R-:W-:Y:S02]  /*0980*/  CS2R R54, SRZ ;  /* 0x0000000000367805 */ /* 0x001fe4000001ff00 */
[----:B------:R-:W-:Y:S02]  /*0990*/  SEL R17, R17, RZ, P4 ;  /* 0x000000ff11117207 */ /* 0x000fe40002000000 */
[----:B-1----:R-:W-:Y:S02]  /*09a0*/  CS2R R52, SRZ ;  /* 0x0000000000347805 */ /* 0x002fe4000001ff00 */
[----:B------:R-:W-:-:S02]  /*09b0*/  SEL R9, R18, RZ, P4 ;  /* 0x000000ff12097207 */ /* 0x000fc40002000000 */
[----:B------:R-:W-:Y:S02]  /*09c0*/  SEL R22, R22, RZ, P4 ;  /* 0x000000ff16167207 */ /* 0x000fe40002000000 */
[----:B------:R-:W-:Y:S01]  /*09d0*/  SEL R8, R21, RZ, P4 ;  /* 0x000000ff15087207 */ /* 0x000fe20002000000 */
[----:B------:R0:W4:Y:S01]  /*09e0*/  @P0 LDG.E.EL.128 R52, desc[UR4][R64.64] ;  /* 0x0000000440340981 */ /* 0x000122000c2e1d00 */
[----:B------:R-:W-:Y:S01]  /*09f0*/  FADD R14, R14, -R11 ;  /* 0x8000000b0e0e7221 */ /* 0x000fe20000000000 */
[----:B------:R-:W-:Y:S01]  /*0a00*/  FADD R13, R13, -R10 ;  /* 0x8000000a0d0d7221 */ /* 0x000fe20000000000 */
[----:B------:R-:W-:Y:S01]  /*0a10*/  CS2R R10, SRZ ;  /* 0x00000000000a7805 */ /* 0x000fe2000001ff00 */
[----:B0-----:R-:W-:Y:S01]  /*0a20*/  FADD R65, R22, -R9 ;  /* 0x8000000916417221 */ /* 0x001fe20000000000 */
[----:B------:R-:W-:Y:S01]  /*0a30*/  FADD R64, R8, -R17 ;  /* 0x8000001108407221 */ /* 0x000fe20000000000 */
[----:B------:R-:W-:-:S06]  /*0a40*/  CS2R R8, SRZ ;  /* 0x0000000000087805 */ /* 0x000fcc000001ff00 */
[----:B------:R-:W4:Y:S01]  /*0a50*/  @P0 LDG.E.EL.128 R8, desc[UR4][R72.64] ;  /* 0x0000000448080981 */ /* 0x000f22000c2e1d00 */
[----:B------:R-:W-:Y:S01]  /*0a60*/  FADD R56, R47, -R56 ;  /* 0x800000382f387221 */ /* 0x000fe20000000000 */
[----:B------:R-:W-:Y:S02]  /*0a70*/  CS2R R44, SRZ ;  /* 0x00000000002c7805 */ /* 0x000fe4000001ff00 */
[----:B------:R-:W-:Y:S02]  /*0a80*/  CS2R R46, SRZ ;  /* 0x00000000002e7805 */ /* 0x000fe4000001ff00 */
[----:B------:R-:W-:Y:S02]  /*0a90*/  CS2R R48, SRZ ;  /* 0x0000000000307805 */ /* 0x000fe4000001ff00 */
[----:B------:R-:W-:Y:S01]  /*0aa0*/  CS2R R50, SRZ ;  /* 0x0000000000327805 */ /* 0x000fe2000001ff00 */
[----:B------:R-:W-:Y:S01]  /*0ab0*/  IMAD.WIDE R66, R5, 0x4, R66 ;  /* 0x0000000405427825 */ /* 0x000fe200078e0242 */
[----:B------:R-:W-:-:S04]  /*0ac0*/  SEL R20, R20, RZ, P4 ;  /* 0x000000ff14147207 */ /* 0x000fc80002000000 */
[----:B------:R-:W4:Y:S04]  /*0ad0*/  @P0 LDG.E.EL.128 R44, desc[UR4][R66.64] ;  /* 0x00000004422c0981 */ /* 0x000f28000c2e1d00 */
[----:B------:R0:W4:Y:S01]  /*0ae0*/  @P1 LDG.E.EL.128 R48, desc[UR4][R66.64] ;  /* 0x0000000442301981 */ /* 0x000122000c2e1d00 */
[----:B------:R-:W-:Y:S02]  /*0af0*/  SEL R23, R23, RZ, P4 ;  /* 0x000000ff17177207 */ /* 0x000fe40002000000 */
[----:B0-----:R-:W-:Y:S02]  /*0b00*/  SEL R67, R16, RZ, P4 ;  /* 0x000000ff10437207 */ /* 0x001fe40002000000 */
[----:B------:R-:W-:-:S03]  /*0b10*/  SEL R66, R19, RZ, P4 ;  /* 0x000000ff13427207 */ /* 0x000fc60002000000 */
[----:B------:R-:W-:Y:S02]  /*0b20*/  FADD R67, R20, -R67 ;  /* 0x8000004314437221 */ /* 0x000fe40000000000 */
[----:B------:R-:W-:Y:S01]  /*0b30*/  FADD R66, R23, -R66 ;  /* 0x8000004217427221 */ /* 0x000fe20000000000 */
[----:B--2---:R-:W-:Y:S02]  /*0b40*/  SEL R24, R24, RZ, P2 ;  /* 0x000000ff18187207 */ /* 0x004fe40001000000 */
[----:B------:R-:W-:Y:S02]  /*0b50*/  SEL R26, R26, RZ, P2 ;  /* 0x000000ff1a1a7207 */ /* 0x000fe40001000000 */
[----:B------:R-:W-:Y:S02]  /*0b60*/  SEL R27, R27, RZ, P2 ;  /* 0x000000ff1b1b7207 */ /* 0x000fe40001000000 */
[----:B-----5:R-:W-:Y:S02]  /*0b70*/  SEL R19, R38, RZ, P2 ;  /* 0x000000ff26137207 */ /* 0x020fe40001000000 */
[----:B------:R-:W-:-:S03]  /*0b80*/  SEL R20, R39, RZ, P2 ;  /* 0x000000ff27147207 */ /* 0x000fc60001000000 */
[----:B------:R-:W-:Y:S01]  /*0b90*/  FADD R38, R26, -R19 ;  /* 0x800000131a267221 */ /* 0x000fe20000000000 */
[----:B------:R-:W-:Y:S01]  /*0ba0*/  SEL R25, R25, RZ, P2 ;  /* 0x000000ff19197207 */ /* 0x000fe20001000000 */
[----:B------:R-:W-:Y:S01]  /*0bb0*/  FADD R39, R27, -R20 ;  /* 0x800000141b277221 */ /* 0x000fe20000000000 */
[----:B---3--:R-:W-:Y:S02]  /*0bc0*/  SEL R20, R32, RZ, P3 ;  /* 0x000000ff20147207 */ /* 0x008fe40001800000 */
[----:B----4-:R-:W-:Y:S02]  /*0bd0*/  SEL R30, R30, RZ, P3 ;  /* 0x000000ff1e1e7207 */ /* 0x010fe40001800000 */
[----:B------:R-:W-:-:S05]  /*0be0*/  SEL R8, R8, RZ, P0 ;  /* 0x000000ff08087207 */ /* 0x000fca0000000000 */
[----:B------:R-:W-:-:S04]  /*0bf0*/  FADD R8, R8, 0.0010000000474974513054 ;  /* 0x3a83126f08087421 */ /* 0x000fc80000000000 */
[----:B------:R0:W1:Y:S02]  /*0c00*/  MUFU.SQRT R17, R8 ;  /* 0x0000000800117308 */ /* 0x0000640000002000 */
[----:B0-----:R-:W-:Y:S02]  /*0c10*/  SEL R8, R9, RZ, P0 ;  /* 0x000000ff09087207 */ /* 0x001fe40000000000 */
[----:B------:R-:W-:-:S03]  /*0c20*/  SEL R9, R36, RZ, P2 ;  /* 0x000000ff24097207 */ /* 0x000fc60001000000 */
[----:B------:R-:W-:Y:S02]  /*0c30*/  FADD R8, R8, 0.0010000000474974513054 ;  /* 0x3a83126f08087421 */ /* 0x000fe40000000000 */
[----:B------:R-:W-:Y:S01]  /*0c40*/  FADD R36, R24, -R9 ;  /* 0x8000000918247221 */ /* 0x000fe20000000000 */
[----:B------:R-:W-:Y:S01]  /*0c50*/  SEL R9, R11, RZ, P0 ;  /* 0x000000ff0b097207 */ /* 0x000fe20000000000 */
[----:B------:R0:W2:Y:S04]  /*0c60*/  MUFU.SQRT R18, R8 ;  /* 0x0000000800127308 */ /* 0x0000a80000002000 */
[----:B------:R-:W-:Y:S01]  /*0c70*/  FADD R9, R9, 0.0010000000474974513054 ;  /* 0x3a83126f09097421 */ /* 0x000fe20000000000 */
[----:B0-----:R-:W-:-:S03]  /*0c80*/  SEL R8, R10, RZ, P0 ;  /* 0x000000ff0a087207 */ /* 0x001fc60000000000 */
[----:B------:R0:W-:Y:S02]  /*0c90*/  MUFU.SQRT R26, R9 ;  /* 0x00000009001a7308 */ /* 0x0001e40000002000 */
[----:B------:R-:W-:Y:S01]  /*0ca0*/  FADD R8, R8, 0.0010000000474974513054 ;  /* 0x3a83126f08087421 */ /* 0x000fe20000000000 */
[----:B------:R-:W-:-:S05]  /*0cb0*/  SEL R11, R34, RZ, P3 ;  /* 0x000000ff220b7207 */ /* 0x000fca0001800000 */
[----:B------:R3:W4:Y:S01]  /*0cc0*/  MUFU.SQRT R23, R8 ;  /* 0x0000000800177308 */ /* 0x0007220000002000 */
[----:B0-----:R-:W-:Y:S01]  /*0cd0*/  SEL R9, R28, RZ, P3 ;  /* 0x000000ff1c097207 */ /* 0x001fe20001800000 */
[----:B------:R-:W-:Y:S01]  /*0ce0*/  FADD R28, R30, -R11 ;  /* 0x8000000b1e1c7221 */ /* 0x000fe20000000000 */
[----:B------:R-:W-:Y:S02]  /*0cf0*/  CS2R R10, SRZ ;  /* 0x00000000000a7805 */ /* 0x000fe4000001ff00 */
[----:B---3--:R-:W-:Y:S01]  /*0d00*/  SEL R8, R37, RZ, P2 ;  /* 0x000000ff25087207 */ /* 0x008fe20001000000 */
[----:B------:R-:W-:-:S04]  /*0d10*/  FADD R20, R9, -R20 ;  /* 0x8000001409147221 */ /* 0x000fc80000000000 */
[----:B------:R-:W-:Y:S01]  /*0d20*/  FADD R37, R25, -R8 ;  /* 0x8000000819257221 */ /* 0x000fe20000000000 */
[----:B------:R-:W-:-:S06]  /*0d30*/  CS2R R8, SRZ ;  /* 0x0000000000087805 */ /* 0x000fcc000001ff00 */
[----:B------:R-:W3:Y:S01]  /*0d40*/  @P1 LDG.E.EL.128 R8, desc[UR4][R72.64] ;  /* 0x0000000448081981 */ /* 0x000ee2000c2e1d00 */
[----:B------:R-:W-:Y:S02]  /*0d50*/  SEL R42, R42, RZ, P1 ;  /* 0x000000ff2a2a7207 */ /* 0x000fe40000800000 */
[----:B------:R-:W-:Y:S02]  /*0d60*/  SEL R32, R33, RZ, P3 ;  /* 0x000000ff21207207 */ /* 0x000fe40001800000 */
[----:B------:R-:W-:Y:S02]  /*0d70*/  SEL R21, R29, RZ, P3 ;  /* 0x000000ff1d157207 */ /* 0x000fe40001800000 */
[----:B------:R-:W-:-:S03]  /*0d80*/  SEL R33, R40, RZ, P1 ;  /* 0x000000ff28217207 */ /* 0x000fc60000800000 */
[----:B------:R-:W-:Y:S01]  /*0d90*/  FADD R21, R21, -R32 ;  /* 0x8000002015157221 */ /* 0x000fe20000000000 */
[----:B------:R-:W-:Y:S02]  /*0da0*/  SEL R32, R41, RZ, P1 ;  /* 0x000000ff29207207 */ /* 0x000fe40000800000 */
[----:B------:R-:W-:Y:S02]  /*0db0*/  SEL R70, R35, RZ, P3 ;  /* 0x000000ff23467207 */ /* 0x000fe40001800000 */
[----:B------:R-:W-:Y:S02]  /*0dc0*/  SEL R40, R53, RZ, P0 ;  /* 0x000000ff35287207 */ /* 0x000fe40000000000 */
[----:B------:R-:W-:Y:S02]  /*0dd0*/  SEL R41, R52, RZ, P0 ;  /* 0x000000ff34297207 */ /* 0x000fe40000000000 */
[----:B------:R-:W-:Y:S02]  /*0de0*/  P2R R71, PR, RZ, 0x20 ;  /* 0x00000020ff477803 */ /* 0x000fe40000000000 */
[----:B-1----:R-:W-:Y:S01]  /*0df0*/  FSETP.GT.AND P5, PT, R17, 8.50705917302346158658e+37, PT ;  /* 0x7e8000001100780b */ /* 0x002fe20003fa4000 */
[----:B------:R-:W-:Y:S01]  /*0e00*/  IMAD.MOV.U32 R63, RZ, RZ, 0x3e800000 ;  /* 0x3e800000ff3f7424 */ /* 0x000fe200078e00ff */
[----:B------:R-:W-:-:S02]  /*0e10*/  P2R R69, PR, RZ, 0x40 ;  /* 0x00000040ff457803 */ /* 0x000fc40000000000 */
[----:B------:R-:W-:Y:S02]  /*0e20*/  FSETP.GEU.AND P6, PT, R17, 1.175494350822287508e-38, PT ;  /* 0x008000001100780b */ /* 0x000fe40003fce000 */
[----:B------:R-:W-:Y:S02]  /*0e30*/  FSEL R16, R63, 1, P5 ;  /* 0x3f8000003f107808 */ /* 0x000fe40002800000 */
[----:B------:R-:W-:-:S05]  /*0e40*/  P2R R22, PR, RZ, 0x10 ;  /* 0x00000010ff167803 */ /* 0x000fca0000000000 */
[----:B------:R-:W-:Y:S01]  /*0e50*/  @P5 FMUL R17, R17, 0.25 ;  /* 0x3e80000011115820 */ /* 0x000fe20000400000 */
[C---:B--2---:R-:W-:Y:S02]  /*0e60*/  FSETP.GT.AND P5, PT, R18.reuse, 8.50705917302346158658e+37, PT ;  /* 0x7e8000001200780b */ /* 0x044fe40003fa4000 */
[----:B------:R-:W-:Y:S02]  /*0e70*/  FSETP.GEU.AND P4, PT, R18, 1.175494350822287508e-38, PT ;  /* 0x008000001200780b */ /* 0x000fe40003f8e000 */
[----:B---3--:R-:W-:Y:S02]  /*0e80*/  SEL R9, R9, RZ, P1 ;  /* 0x000000ff09097207 */ /* 0x008fe40000800000 */
[----:B------:R-:W-:-:S03]  /*0e90*/  SEL R8, R8, RZ, P1 ;  /* 0x000000ff08087207 */ /* 0x000fc60000800000 */
[----:B------:R-:W-:Y:S02]  /*0ea0*/  FADD R9, R9, 0.0010000000474974513054 ;  /* 0x3a83126f09097421 */ /* 0x000fe40000000000 */
[----:B------:R-:W-:Y:S02]  /*0eb0*/  FADD R8, R8, 0.0010000000474974513054 ;  /* 0x3a83126f08087421 */ /* 0x000fe40000000000 */
[----:B------:R0:W-:Y:S02]  /*0ec0*/  MUFU.SQRT R34, R9 ;  /* 0x0000000900227308 */ /* 0x0001e40000002000 */
[----:B0-----:R-:W-:-:S06]  /*0ed0*/  SEL R9, R50, RZ, P1 ;  /* 0x000000ff32097207 */ /* 0x001fcc0000800000 */
[----:B------:R0:W1:Y:S01]  /*0ee0*/  MUFU.SQRT R30, R8 ;  /* 0x00000008001e7308 */ /* 0x0000620000002000 */
[----:B------:R-:W-:Y:S02]  /*0ef0*/  FADD R50, R42, -R9 ;  /* 0x800000092a327221 */ /* 0x000fe40000000000 */
[----:B0-----:R-:W0:Y:S01]  /*0f00*/  LDC.64 R8, c[0x0][0x298] ;  /* 0x0000a600ff087b82 */ /* 0x001e220000000a00 */
[----:B------:R-:W-:Y:S02]  /*0f10*/  SEL R10, R10, RZ, P1 ;  /* 0x000000ff0a0a7207 */ /* 0x000fe40000800000 */
[----:B------:R-:W-:-:S03]  /*0f20*/  SEL R11, R11, RZ, P1 ;  /* 0x000000ff0b0b7207 */ /* 0x000fc60000800000 */
[----:B------:R-:W-:Y:S02]  /*0f30*/  FADD R10, R10, 0.0010000000474974513054 ;  /* 0x3a83126f0a0a7421 */ /* 0x000fe40000000000 */
[----:B------:R-:W-:Y:S02]  /*0f40*/  FADD R11, R11, 0.0010000000474974513054 ;  /* 0x3a83126f0b0b7421 */ /* 0x000fe40000000000 */
[----:B------:R-:W2:Y:S08]  /*0f50*/  MUFU.SQRT R35, R10 ;  /* 0x0000000a00237308 */ /* 0x000eb00000002000 */
[----:B------:R3:W5:Y:S01]  /*0f60*/  MUFU.SQRT R73, R11 ;  /* 0x0000000b00497308 */ /* 0x0007620000002000 */
[----:B0-----:R-:W-:Y:S01]  /*0f70*/  IMAD.WIDE R52, R5, 0x4, R8 ;  /* 0x0000000405347825 */ /* 0x001fe200078e0208 */
[----:B------:R-:W-:-:S02]  /*0f80*/  CS2R R8, SRZ ;  /* 0x0000000000087805 */ /* 0x000fc4000001ff00 */
[----:B---3--:R-:W-:-:S06]  /*0f90*/  CS2R R10, SRZ ;  /* 0x00000000000a7805 */ /* 0x008fcc000001ff00 */
[----:B------:R-:W3:Y:S01]  /*0fa0*/  @P3 LDG.E.EL.128 R8, desc[UR4][R52.64+-0x380] ;  /* 0xfffc800434083981 */ /* 0x000ee2000c2e1d00 */
[----:B------:R-:W-:Y:S01]  /*0fb0*/  FSEL R19, R63, 1, P5 ;  /* 0x3f8000003f137808 */ /* 0x000fe20002800000 */
[----:B------:R-:W-:-:S04]  /*0fc0*/  @P5 FMUL R18, R18, 0.25 ;  /* 0x3e80000012125820 */ /* 0x000fc80000400000 */
[----:B------:R-:W-:Y:S01]  /*0fd0*/  @!P4 FMUL R18, R18, 16777216 ;  /* 0x4b8000001212c820 */ /* 0x000fe20000400000 */
[----:B------:R-:W-:Y:S01]  /*0fe0*/  @!P4 FMUL R19, R19, 16777216 ;  /* 0x4b8000001313c820 */ /* 0x000fe20000400000 */
[----:B----4-:R-:W-:Y:S01]  /*0ff0*/  FSETP.GT.AND P4, PT, R23, 8.50705917302346158658e+37, PT ;  /* 0x7e8000001700780b */ /* 0x010fe20003f84000 */
[----:B------:R-:W-:Y:S01]  /*1000*/  @!P6 FMUL R17, R17, 16777216 ;  /* 0x4b8000001111e820 */ /* 0x000fe20000400000 */
[----:B------:R-:W-:Y:S01]  /*1010*/  @!P6 FMUL R16, R16, 16777216 ;  /* 0x4b8000001010e820 */ /* 0x000fe20000400000 */
[----:B------:R-:W-:Y:S02]  /*1020*/  FSETP.GT.AND P6, PT, R26, 8.50705917302346158658e+37, PT ;  /* 0x7e8000001a00780b */ /* 0x000fe40003fc4000 */
[----:B------:R-:W-:Y:S02]  /*1030*/  FSETP.GEU.AND P5, PT, R23, 1.175494350822287508e-38, PT ;  /* 0x008000001700780b */ /* 0x000fe40003fae000 */
[----:B------:R-:W-:-:S06]  /*1040*/  FSEL R24, R63, 1, P4 ;  /* 0x3f8000003f187808 */ /* 0x000fcc0002000000 */
[----:B------:R-:W-:Y:S01]  /*1050*/  @P4 FMUL R23, R23, 0.25 ;  /* 0x3e80000017174820 */ /* 0x000fe20000400000 */
[C---:B------:R-:W-:Y:S02]  /*1060*/  FSETP.GEU.AND P4, PT, R26.reuse, 1.175494350822287508e-38, PT ;  /* 0x008000001a00780b */ /* 0x040fe40003f8e000 */
[----:B------:R-:W-:Y:S01]  /*1070*/  FSEL R25, R63, 1, P6 ;  /* 0x3f8000003f197808 */ /* 0x000fe20003000000 */
[----:B------:R-:W-:-:S10]  /*1080*/  @P6 FMUL R26, R26, 0.25 ;  /* 0x3e8000001a1a6820 */ /* 0x000fd40000400000 */
[----:B------:R-:W-:Y:S01]  /*1090*/  @!P4 FMUL R26, R26, 16777216 ;  /* 0x4b8000001a1ac820 */ /* 0x000fe20000400000 */
[----:B------:R-:W-:Y:S01]  /*10a0*/  @!P4 FMUL R25, R25, 16777216 ;  /* 0x4b8000001919c820 */ /* 0x000fe20000400000 */
[----:B-1----:R-:W-:Y:S01]  /*10b0*/  FSETP.GT.AND P4, PT, R30, 8.50705917302346158658e+37, PT ;  /* 0x7e8000001e00780b */ /* 0x002fe20003f84000 */
[----:B------:R-:W-:Y:S01]  /*10c0*/  @!P5 FMUL R23, R23, 16777216 ;  /* 0x4b8000001717d820 */ /* 0x000fe20000400000 */
[----:B------:R-:W-:Y:S01]  /*10d0*/  FSETP.GT.AND P6, PT, R34, 8.50705917302346158658e+37, PT ;  /* 0x7e8000002200780b */ /* 0x000fe20003fc4000 */
[----:B------:R-:W-:Y:S01]  /*10e0*/  @!P5 FMUL R24, R24, 16777216 ;  /* 0x4b8000001818d820 */ /* 0x000fe20000400000 */
[----:B------:R-:W-:Y:S02]  /*10f0*/  FSETP.GEU.AND P5, PT, R30, 1.175494350822287508e-38, PT ;  /* 0x008000001e00780b */ /* 0x000fe40003fae000 */
[----:B------:R-:W-:-:S07]  /*1100*/  FSEL R27, R63, 1, P4 ;  /* 0x3f8000003f1b7808 */ /* 0x000fce0002000000 */
[----:B------:R-:W-:Y:S01]  /*1110*/  @P4 FMUL R30, R30, 0.25 ;  /* 0x3e8000001e1e4820 */ /* 0x000fe20000400000 */
[C---:B------:R-:W-:Y:S01]  /*1120*/  FSETP.GEU.AND P4, PT, R34.reuse, 1.175494350822287508e-38, PT ;  /* 0x008000002200780b */ /* 0x040fe20003f8e000 */
[----:B------:R-:W-:Y:S01]  /*1130*/  @P6 FMUL R34, R34, 0.25 ;  /* 0x3e80000022226820 */ /* 0x000fe20000400000 */
[----:B------:R-:W-:Y:S02]  /*1140*/  FSEL R29, R63, 1, P6 ;  /* 0x3f8000003f1d7808 */ /* 0x000fe40003000000 */
[----:B------:R-:W-:-:S09]  /*1150*/  SEL R31, R31, RZ, P3 ;  /* 0x000000ff1f1f7207 */ /* 0x000fd20001800000 */
[----:B------:R-:W-:Y:S01]  /*1160*/  @!P4 FMUL R34, R34, 16777216 ;  /* 0x4b8000002222c820 */ /* 0x000fe20000400000 */
[----:B------:R-:W-:Y:S01]  /*1170*/  @!P4 FMUL R29, R29, 16777216 ;  /* 0x4b8000001d1dc820 */ /* 0x000fe20000400000 */
[----:B--2---:R-:W-:Y:S01]  /*1180*/  FSETP.GT.AND P4, PT, R35, 8.50705917302346158658e+37, PT ;  /* 0x7e8000002300780b */ /* 0x004fe20003f84000 */
[----:B------:R-:W-:Y:S01]  /*1190*/  @!P5 FMUL R30, R30, 16777216 ;  /* 0x4b8000001e1ed820 */ /* 0x000fe20000400000 */
[----:B------:R-:W-:Y:S01]  /*11a0*/  @!P5 FMUL R27, R27, 16777216 ;  /* 0x4b8000001b1bd820 */ /* 0x000fe20000400000 */
[----:B------:R-:W-:Y:S01]  /*11b0*/  FADD R70, R31, -R70 ;  /* 0x800000461f467221 */ /* 0x000fe20000000000 */
[----:B------:R-:W-:Y:S02]  /*11c0*/  FSETP.GEU.AND P5, PT, R35, 1.175494350822287508e-38, PT ;  /* 0x008000002300780b */ /* 0x000fe40003fae000 */
[----:B------:R-:W-:-:S07]  /*11d0*/  FSEL R31, R63, 1, P4 ;  /* 0x3f8000003f1f7808 */ /* 0x000fce0002000000 */
[----:B------:R-:W-:Y:S01]  /*11e0*/  @P4 FMUL R35, R35, 0.25 ;  /* 0x3e80000023234820 */ /* 0x000fe20000400000 */
[----:B-----5:R-:W-:Y:S02]  /*11f0*/  FSETP.GT.AND P4, PT, R73, 8.50705917302346158658e+37, PT ;  /* 0x7e8000004900780b */ /* 0x020fe40003f84000 */
[----:B------:R-:W-:Y:S01]  /*1200*/  SEL R45, R45, RZ, P0 ;  /* 0x000000ff2d2d7207 */ /* 0x000fe20000000000 */
[----:B------:R-:W0:Y:S01]  /*1210*/  MUFU.RCP R17, R17 ;  /* 0x0000001100117308 */ /* 0x000e220000001000 */
[----:B------:R-:W-:Y:S02]  /*1220*/  SEL R44, R44, RZ, P0 ;  /* 0x000000ff2c2c7207 */ /* 0x000fe40000000000 */
[----:B------:R-:W-:Y:S01]  /*1230*/  FSETP.GEU.AND P6, PT, R73, 1.175494350822287508e-38, PT ;  /* 0x008000004900780b */ /* 0x000fe20003fce000 */
[----:B------:R-:W-:Y:S01]  /*1240*/  FADD R40, R40, -R45 ;  /* 0x8000002d28287221 */ /* 0x000fe20000000000 */
[----:B------:R-:W-:Y:S01]  /*1250*/  FSEL R72, R63, 1, P4 ;  /* 0x3f8000003f487808 */ /* 0x000fe20002000000 */
[----:B------:R-:W-:Y:S01]  /*1260*/  FADD R41, R41, -R44 ;  /* 0x8000002c29297221 */ /* 0x000fe20000000000 */
[----:B------:R-:W-:-:S03]  /*1270*/  SEL R46, R46, RZ, P0 ;  /* 0x000000ff2e2e7207 */ /* 0x000fc60000000000 */
[----:B------:R-:W-:Y:S01]  /*1280*/  @P4 FMUL R73, R73, 0.25 ;  /* 0x3e80000049494820 */ /* 0x000fe20000400000 */
[----:B------:R-:W-:Y:S02]  /*1290*/  ISETP.NE.AND P4, PT, R22, RZ, PT ;  /* 0x000000ff1600720c */ /* 0x000fe40003f85270 */
[----:B------:R-:W-:Y:S02]  /*12a0*/  SEL R22, R43, RZ, P1 ;  /* 0x000000ff2b167207 */ /* 0x000fe40000800000 */
[----:B------:R-:W-:Y:S01]  /*12b0*/  SEL R43, R54, RZ, P0 ;  /* 0x000000ff362b7207 */ /* 0x000fe20000000000 */
[----:B0-----:R-:W-:-:S04]  /*12c0*/  FMUL R16, R17, R16 ;  /* 0x0000001011107220 */ /* 0x001fc80000400000 */
[----:B------:R-:W-:Y:S01]  /*12d0*/  FADD R43, R43, -R46 ;  /* 0x8000002e2b2b7221 */ /* 0x000fe20000000000 */
[----:B------:R-:W-:Y:S02]  /*12e0*/  P2R R62, PR, RZ, 0x1 ;  /* 0x00000001ff3e7803 */ /* 0x000fe40000000000 */
[----:B------:R-:W-:Y:S02]  /*12f0*/  SEL R47, R47, RZ, P0 ;  /* 0x000000ff2f2f7207 */ /* 0x000fe40000000000 */
[----:B------:R-:W-:Y:S02]  /*1300*/  SEL R42, R55, RZ, P0 ;  /* 0x000000ff372a7207 */ /* 0x000fe40000000000 */
[----:B------:R-:W-:Y:S01]  /*1310*/  SEL R48, R48, RZ, P1 ;  /* 0x000000ff30307207 */ /* 0x000fe20000800000 */
[----:B------:R-:W-:Y:S01]  /*1320*/  @!P6 FMUL R73, R73, 16777216 ;  /* 0x4b8000004949e820 */ /* 0x000fe20000400000 */
[----:B------:R-:W-:Y:S01]  /*1330*/  SEL R49, R49, RZ, P1 ;  /* 0x000000ff31317207 */ /* 0x000fe20000800000 */
[----:B------:R-:W-:Y:S01]  /*1340*/  @!P6 FMUL R72, R72, 16777216 ;  /* 0x4b8000004848e820 */ /* 0x000fe20000400000 */
[----:B------:R-:W-:Y:S01]  /*1350*/  SEL R51, R51, RZ, P1 ;  /* 0x000000ff33337207 */ /* 0x000fe20000800000 */
[----:B------:R-:W-:Y:S01]  /*1360*/  FADD R33, R33, -R48 ;  /* 0x8000003021217221 */ /* 0x000fe20000000000 */
[----:B------:R-:W-:Y:S01]  /*1370*/  P2R R48, PR, RZ, 0x2 ;  /* 0x00000002ff307803 */ /* 0x000fe20000000000 */
[----:B------:R-:W0:Y:S01]  /*1380*/  MUFU.RCP R18, R18 ;  /* 0x0000001200127308 */ /* 0x000e220000001000 */
[----:B------:R-:W-:Y:S01]  /*1390*/  @!P5 FMUL R35, R35, 16777216 ;  /* 0x4b8000002323d820 */ /* 0x000fe20000400000 */
[----:B------:R-:W-:-:S06]  /*13a0*/  FADD R42, R42, -R47 ;  /* 0x8000002f2a2a7221 */ /* 0x000fcc0000000000 */
[----:B------:R-:W1:Y:S01]  /*13b0*/  MUFU.RCP R30, R30 ;  /* 0x0000001e001e7308 */ /* 0x000e620000001000 */
[----:B0-----:R-:W-:Y:S01]  /*13c0*/  FMUL R19, R18, R19 ;  /* 0x0000001312137220 */ /* 0x001fe20000400000 */
[----:B------:R-:W-:-:S06]  /*13d0*/  @!P5 FMUL R31, R31, 16777216 ;  /* 0x4b8000001f1fd820 */ /* 0x000fcc0000400000 */
[----:B------:R-:W0:Y:S01]  /*13e0*/  MUFU.RCP R23, R23 ;  /* 0x0000001700177308 */ /* 0x000e220000001000 */
[----:B------:R-:W-:Y:S01]  /*13f0*/  FADD R32, R32, -R49 ;  /* 0x8000003120207221 */ /* 0x000fe20000000000 */
[----:B-1----:R-:W-:-:S06]  /*1400*/  FMUL R30, R30, R27 ;  /* 0x0000001b1e1e7220 */ /* 0x002fcc0000400000 */
[----:B------:R-:W1:Y:S01]  /*1410*/  MUFU.RCP R26, R26 ;  /* 0x0000001a001a7308 */ /* 0x000e620000001000 */
[----:B------:R-:W-:Y:S01]  /*1420*/  P2R R49, PR, RZ, 0x8 ;  /* 0x00000008ff317803 */ /* 0x000fe20000000000 */
[----:B------:R-:W-:-:S06]  /*1430*/  FMUL R33, R30, R33 ;  /* 0x000000211e217220 */ /* 0x000fcc0000400000 */
[----:B------:R-:W2:Y:S01]  /*1440*/  MUFU.RCP R34, R34 ;  /* 0x0000002200227308 */ /* 0x000ea20000001000 */
[----:B0-----:R-:W-:Y:S01]  /*1450*/  FMUL R24, R23, R24 ;  /* 0x0000001817187220 */ /* 0x001fe20000400000 */
[----:B-1----:R-:W-:-:S03]  /*1460*/  FMUL R25, R26, R25 ;  /* 0x000000191a197220 */ /* 0x002fc60000400000 */
[----:B------:R-:W-:Y:S01]  /*1470*/  FMUL R43, R24, R43 ;  /* 0x0000002b182b7220 */ /* 0x000fe20000400000 */
[----:B------:R-:W-:Y:S02]  /*1480*/  FMUL R42, R25, R42 ;  /* 0x0000002a192a7220 */ /* 0x000fe40000400000 */
[----:B------:R-:W0:Y:S01]  /*1490*/  LDC.64 R24, c[0x0][0x248] ;  /* 0x00009200ff187b82 */ /* 0x000e220000000a00 */
[----:B--2---:R-:W-:-:S04]  /*14a0*/  FMUL R29, R34, R29 ;  /* 0x0000001d221d7220 */ /* 0x004fc80000400000 */
[----:B------:R-:W-:Y:S01]  /*14b0*/  FMUL R32, R29, R32 ;  /* 0x000000201d207220 */ /* 0x000fe20000400000 */
[----:B------:R-:W-:Y:S01]  /*14c0*/  FADD R22, R22, -R51 ;  /* 0x8000003316167221 */ /* 0x000fe20000000000 */
[----:B---3--:R-:W-:-:S05]  /*14d0*/  SEL R8, R8, RZ, P3 ;  /* 0x000000ff08087207 */ /* 0x008fca0001800000 */
[----:B------:R-:W-:Y:S01]  /*14e0*/  FADD R45, R8, 0.0010000000474974513054 ;  /* 0x3a83126f082d7421 */ /* 0x000fe20000000000 */
[----:B------:R-:W-:-:S03]  /*14f0*/  SEL R9, R9, RZ, P3 ;  /* 0x000000ff09097207 */ /* 0x000fc60001800000 */
[----:B------:R-:W1:Y:S02]  /*1500*/  MUFU.SQRT R44, R45 ;  /* 0x0000002d002c7308 */ /* 0x000e640000002000 */
[----:B------:R-:W-:Y:S01]  /*1510*/  FADD R46, R9, 0.0010000000474974513054 ;  /* 0x3a83126f092e7421 */ /* 0x000fe20000000000 */
[----:B------:R-:W-:-:S05]  /*1520*/  SEL R10, R10, RZ, P3 ;  /* 0x000000ff0a0a7207 */ /* 0x000fca0001800000 */
[----:B------:R2:W3:Y:S01]  /*1530*/  MUFU.SQRT R17, R46 ;  /* 0x0000002e00117308 */ /* 0x0004e20000002000 */
[----:B-1----:R-:W-:Y:S01]  /*1540*/  FSETP.GT.AND P0, PT, R44, 8.50705917302346158658e+37, PT ;  /* 0x7e8000002c00780b */ /* 0x002fe20003f04000 */
[----:B--2---:R-:W-:Y:S01]  /*1550*/  FADD R46, R10, 0.0010000000474974513054 ;  /* 0x3a83126f0a2e7421 */ /* 0x004fe20000000000 */
[----:B------:R-:W-:-:S05]  /*1560*/  FSETP.GEU.AND P1, PT, R44, 1.175494350822287508e-38, PT ;  /* 0x008000002c00780b */ /* 0x000fca0003f2e000 */
[----:B------:R-:W1:Y:S01]  /*1570*/  MUFU.SQRT R45, R46 ;  /* 0x0000002e002d7308 */ /* 0x000e620000002000 */
[----:B---3--:R-:W-:Y:S02]  /*1580*/  FSETP.GT.AND P6, PT, R17, 8.50705917302346158658e+37, PT ;  /* 0x7e8000001100780b */ /* 0x008fe40003fc4000 */
[----:B------:R-:W-:-:S03]  /*1590*/  FSEL R8, R63, 1, P0 ;  /* 0x3f8000003f087808 */ /* 0x000fc60000000000 */
[----:B------:R-:W-:Y:S01]  /*15a0*/  @P0 FMUL R44, R44, 0.25 ;  /* 0x3e8000002c2c0820 */ /* 0x000fe20000400000 */
[----:B------:R-:W-:Y:S02]  /*15b0*/  FSETP.GEU.AND P0, PT, R17, 1.175494350822287508e-38, PT ;  /* 0x008000001100780b */ /* 0x000fe40003f0e000 */
[----:B------:R-:W-:Y:S01]  /*15c0*/  SEL R11, R11, RZ, P3 ;  /* 0x000000ff0b0b7207 */ /* 0x000fe20001800000 */
[----:B------:R-:W-:Y:S01]  /*15d0*/  @!P1 FMUL R44, R44, 16777216 ;  /* 0x4b8000002c2c9820 */ /* 0x000fe20000400000 */
[----:B------:R-:W-:Y:S01]  /*15e0*/  FSEL R9, R63, 1, P6 ;  /* 0x3f8000003f097808 */ /* 0x000fe20003000000 */
[----:B------:R-:W-:Y:S02]  /*15f0*/  @!P1 FMUL R8, R8, 16777216 ;  /* 0x4b80000008089820 */ /* 0x000fe40000400000 */
[----:B------:R-:W-:Y:S01]  /*1600*/  @P6 FMUL R17, R17, 0.25 ;  /* 0x3e80000011116820 */ /* 0x000fe20000400000 */
[----:B------:R-:W-:Y:S01]  /*1610*/  FADD R47, R11, 0.0010000000474974513054 ;  /* 0x3a83126f0b2f7421 */ /* 0x000fe20000000000 */
[----:B-1----:R-:W-:Y:S01]  /*1620*/  FSETP.GT.AND P1, PT, R45, 8.50705917302346158658e+37, PT ;  /* 0x7e8000002d00780b */ /* 0x002fe20003f24000 */
[----:B------:R-:W1:Y:S03]  /*1630*/  MUFU.RCP R46, R35 ;  /* 0x00000023002e7308 */ /* 0x000e660000001000 */
[----:B------:R-:W-:Y:S01]  /*1640*/  @!P0 FMUL R17, R17, 16777216 ;  /* 0x4b80000011118820 */ /* 0x000fe20000400000 */
[----:B------:R-:W-:Y:S01]  /*1650*/  @!P0 FMUL R9, R9, 16777216 ;  /* 0x4b80000009098820 */ /* 0x000fe20000400000 */
[----:B------:R-:W-:-:S03]  /*1660*/  FSETP.GEU.AND P0, PT, R45, 1.175494350822287508e-38, PT ;  /* 0x008000002d00780b */ /* 0x000fc60003f0e000 */
[----:B------:R-:W2:Y:S04]  /*1670*/  MUFU.SQRT R18, R47 ;  /* 0x0000002f00127308 */ /* 0x000ea80000002000 */
[----:B------:R-:W-:Y:S01]  /*1680*/  @P1 FMUL R45, R45, 0.25 ;  /* 0x3e8000002d2d1820 */ /* 0x000fe20000400000 */
[----:B-1----:R-:W-:Y:S02]  /*1690*/  FMUL R35, R46, R31 ;  /* 0x0000001f2e237220 */ /* 0x002fe40000400000 */
[----:B------:R-:W1:Y:S03]  /*16a0*/  LDC.64 R30, c[0x0][0x270] ;  /* 0x00009c00ff1e7b82 */ /* 0x000e660000000a00 */
[----:B------:R-:W-:Y:S01]  /*16b0*/  @!P0 FMUL R45, R45, 16777216 ;  /* 0x4b8000002d2d8820 */ /* 0x000fe20000400000 */
[----:B------:R-:W-:-:S02]  /*16c0*/  FSEL R10, R63, 1, P1 ;  /* 0x3f8000003f0a7808 */ /* 0x000fc40000800000 */
[----:B--2---:R-:W-:-:S03]  /*16d0*/  FSETP.GT.AND P3, PT, R18, 8.50705917302346158658e+37, PT ;  /* 0x7e8000001200780b */ /* 0x004fc60003f64000 */
[----:B------:R-:W2:Y:S01]  /*16e0*/  MUFU.RCP R45, R45 ;  /* 0x0000002d002d7308 */ /* 0x000ea20000001000 */
[----:B------:R-:W-:Y:S01]  /*16f0*/  FSETP.GEU.AND P1, PT, R18, 1.175494350822287508e-38, PT ;  /* 0x008000001200780b */ /* 0x000fe20003f2e000 */
[----:B------:R-:W-:-:S08]  /*1700*/  @!P0 FMUL R10, R10, 16777216 ;  /* 0x4b8000000a0a8820 */ /* 0x000fd00000400000 */
[----:B------:R-:W-:-:S04]  /*1710*/  @P3 FMUL R18, R18, 0.25 ;  /* 0x3e80000012123820 */ /* 0x000fc80000400000 */
[----:B------:R-:W-:Y:S01]  /*1720*/  @!P1 FMUL R18, R18, 16777216 ;  /* 0x4b80000012129820 */ /* 0x000fe20000400000 */
[----:B--2---:R-:W-:Y:S01]  /*1730*/  FMUL R29, R45, R10 ;  /* 0x0000000a2d1d7220 */ /* 0x004fe20000400000 */
[----:B------:R2:W3:Y:S01]  /*1740*/  MUFU.RCP R23, R44 ;  /* 0x0000002c00177308 */ /* 0x0004e20000001000 */
[----:B-1----:R-:W-:Y:S01]  /*1750*/  IMAD.WIDE R54, R5, 0x4, R30 ;  /* 0x0000000405367825 */ /* 0x002fe200078e021e */
[----:B------:R-:W-:-:S06]  /*1760*/  CS2R R30, SRZ ;  /* 0x00000000001e7805 */ /* 0x000fcc000001ff00 */
[----:B------:R-:W1:Y:S01]  /*1770*/  MUFU.RCP R26, R17 ;  /* 0x00000011001a7308 */ /* 0x000e620000001000 */
[----:B--2---:R-:W-:Y:S01]  /*1780*/  FMUL R44, R29, R28 ;  /* 0x0000001c1d2c7220 */ /* 0x004fe20000400000 */
[----:B------:R-:W-:-:S06]  /*1790*/  CS2R R28, SRZ ;  /* 0x00000000001c7805 */ /* 0x000fcc000001ff00 */
[----:B------:R-:W2:Y:S01]  /*17a0*/  MUFU.RCP R18, R18 ;  /* 0x0000001200127308 */ /* 0x000ea20000001000 */
[----:B------:R-:W-:Y:S01]  /*17b0*/  FSEL R11, R63, 1, P3 ;  /* 0x3f8000003f0b7808 */ /* 0x000fe20001800000 */
[----:B------:R-:W4:Y:S04]  /*17c0*/  @P2 LDG.E.EL.128 R28, desc[UR4][R52.64+-0x380] ;  /* 0xfffc8004341c2981 */ /* 0x000f28000c2e1d00 */
[----:B------:R-:W-:Y:S01]  /*17d0*/  @!P1 FMUL R11, R11, 16777216 ;  /* 0x4b8000000b0b9820 */ /* 0x000fe20000400000 */
[----:B---3--:R-:W-:Y:S01]  /*17e0*/  FMUL R23, R23, R8 ;  /* 0x0000000817177220 */ /* 0x008fe20000400000 */
[----:B-1----:R-:W-:Y:S01]  /*17f0*/  FMUL R26, R26, R9 ;  /* 0x000000091a1a7220 */ /* 0x002fe20000400000 */
[----:B------:R-:W-:Y:S01]  /*1800*/  FMUL R35, R35, R50 ;  /* 0x0000003223237220 */ /* 0x000fe20000400000 */
[----:B------:R-:W-:Y:S01]  /*1810*/  CS2R R8, SRZ ;  /* 0x0000000000087805 */ /* 0x000fe2000001ff00 */
[----:B0-----:R-:W-:-:S04]  /*1820*/  IMAD.WIDE R50, R5, 0x4, R24 ;  /* 0x0000000405327825 */ /* 0x001fc800078e0218 */
[----:B--2---:R-:W-:Y:S01]  /*1830*/  FMUL R47, R18, R11 ;  /* 0x0000000b122f7220 */ /* 0x004fe20000400000 */
[----:B------:R-:W-:-:S06]  /*1840*/  CS2R R10, SRZ ;  /* 0x00000000000a7805 */ /* 0x000fcc000001ff00 */
[----:B------:R-:W2:Y:S01]  /*1850*/  @P4 LDG.E.EL.128 R8, desc[UR4][R50.64+-0x100] ;  /* 0xffff000432084981 */ /* 0x000ea2000c2e1d00 */
[----:B------:R-:W-:Y:S01]  /*1860*/  ISETP.NE.AND P0, PT, R68, RZ, PT ;  /* 0x000000ff4400720c */ /* 0x000fe20003f05270 */
[----:B------:R-:W-:Y:S01]  /*1870*/  FMUL R41, R16, R41 ;  /* 0x0000002910297220 */ /* 0x000fe20000400000 */
[----:B------:R-:W-:Y:S01]  /*1880*/  FMUL R40, R19, R40 ;  /* 0x0000002813287220 */ /* 0x000fe20000400000 */
[----:B------:R-:W-:Y:S02]  /*1890*/  CS2R R16, SRZ ;  /* 0x0000000000107805 */ /* 0x000fe4000001ff00 */
[----:B------:R-:W-:-:S08]  /*18a0*/  CS2R R18, SRZ ;  /* 0x0000000000127805 */ /* 0x000fd0000001ff00 */
[----:B------:R0:W3:Y:S01]  /*18b0*/  @P0 LDG.E.EL.128 R16, desc[UR4][R50.64+-0x100] ;  /* 0xffff000432100981 */ /* 0x0000e2000c2e1d00 */
[----:B------:R-:W1:Y:S01]  /*18c0*/  MUFU.RCP R73, R73 ;  /* 0x0000004900497308 */ /* 0x000e620000001000 */
[----:B------:R-:W-:Y:S01]  /*18d0*/  ISETP.NE.AND P6, PT, R69, RZ, PT ;  /* 0x000000ff4500720c */ /* 0x000fe20003fc5270 */
[----:B------:R-:W-:Y:S01]  /*18e0*/  FMUL R45, R23, R20 ;  /* 0x00000014172d7220 */ /* 0x000fe20000400000 */
[----:B------:R-:W-:Y:S01]  /*18f0*/  FMUL R46, R26, R21 ;  /* 0x000000151a2e7220 */ /* 0x000fe20000400000 */
[----:B------:R-:W-:Y:S01]  /*1900*/  CS2R R20, SRZ ;  /* 0x0000000000147805 */ /* 0x000fe2000001ff00 */
[----:B-1----:R-:W-:-:S04]  /*1910*/  FMUL R73, R73, R72 ;  /* 0x0000004849497220 */ /* 0x002fc80000400000 */
[----:B------:R-:W-:Y:S01]  /*1920*/  FMUL R34, R73, R22 ;  /* 0x0000001649227220 */ /* 0x000fe20000400000 */
[----:B------:R-:W-:Y:S02]  /*1930*/  CS2R R22, SRZ ;  /* 0x0000000000167805 */ /* 0x000fe4000001ff00 */
[----:B------:R-:W-:Y:S02]  /*1940*/  ISETP.NE.AND P5, PT, R71, RZ, PT ;  /* 0x000000ff4700720c */ /* 0x000fe40003fa5270 */
[----:B------:R-:W-:Y:S02]  /*1950*/  CS2R R24, SRZ ;  /* 0x0000000000187805 */ /* 0x000fe4000001ff00 */
[----:B------:R-:W-:Y:S01]  /*1960*/  CS2R R26, SRZ ;  /* 0x00000000001a7805 */ /* 0x000fe2000001ff00 */
[----:B------:R-:W1:Y:S01]  /*1970*/  LDC.64 R72, c[0x0][0x280] ;  /* 0x0000a000ff487b82 */ /* 0x000e620000000a00 */
[----:B------:R-:W5:Y:S07]  /*1980*/  @P6 LDG.E.EL.128 R20, desc[UR4][R54.64+-0x200] ;  /* 0xfffe000436146981 */ /* 0x000f6e000c2e1d00 */
[----:B------:R0:W3:Y:S01]  /*1990*/  @P5 LDG.E.EL.128 R24, desc[UR4][R54.64+-0x200] ;  /* 0xfffe000436185981 */ /* 0x0000e2000c2e1d00 */
[----:B----4-:R-:W-:-:S05]  /*19a0*/  SEL R29, R29, RZ, P2 ;  /* 0x000000ff1d1d7207 */ /* 0x010fca0001000000 */
[----:B------:R-:W-:-:S04]  /*19b0*/  FADD R68, R29, 0.0010000000474974513054 ;  /* 0x3a83126f1d447421 */ /* 0x000fc80000000000 */
[----:B0-----:R-:W0:Y:S01]  /*19c0*/  MUFU.SQRT R51, R68 ;  /* 0x0000004400337308 */ /* 0x001e220000002000 */
[----:B--2---:R-:W-:-:S05]  /*19d0*/  SEL R8, R8, RZ, P4 ;  /* 0x000000ff08087207 */ /* 0x004fca0002000000 */
[----:B------:R-:W-:Y:S01]  /*19e0*/  FADD R8, R8, 0.0010000000474974513054 ;  /* 0x3a83126f08087421 */ /* 0x000fe20000000000 */
[----:B0-----:R-:W-:-:S03]  /*19f0*/  FSETP.GT.AND P3, PT, R51, 8.50705917302346158658e+37, PT ;  /* 0x7e8000003300780b */ /* 0x001fc60003f64000 */
[----:B------:R-:W0:Y:S01]  /*1a00*/  MUFU.SQRT R29, R8 ;  /* 0x00000008001d7308 */ /* 0x000e220000002000 */
[----:B------:R-:W-:Y:S02]  /*1a10*/  FSETP.GEU.AND P1, PT, R51, 1.175494350822287508e-38, PT ;  /* 0x008000003300780b */ /* 0x000fe40003f2e000 */
[----:B------:R-:W-:Y:S02]  /*1a20*/  SEL R9, R9, RZ, P4 ;  /* 0x000000ff09097207 */ /* 0x000fe40002000000 */
[----:B------:R-:W-:-:S03]  /*1a30*/  FSEL R50, R63, 1, P3 ;  /* 0x3f8000003f327808 */ /* 0x000fc60001800000 */
[----:B------:R-:W-:Y:S02]  /*1a40*/  FADD R9, R9, 0.0010000000474974513054 ;  /* 0x3a83126f09097421 */ /* 0x000fe40000000000 */
[----:B------:R-:W-:Y:S02]  /*1a50*/  @P3 FMUL R51, R51, 0.25 ;  /* 0x3e80000033333820 */ /* 0x000fe40000400000 */
[----:B------:R-:W2:Y:S01]  /*1a60*/  MUFU.SQRT R52, R9 ;  /* 0x0000000900347308 */ /* 0x000ea20000002000 */
[----:B0-----:R-:W-:Y:S01]  /*1a70*/  FSETP.GT.AND P3, PT, R29, 8.50705917302346158658e+37, PT ;  /* 0x7e8000001d00780b */ /* 0x001fe20003f64000 */
[----:B------:R-:W-:Y:S01]  /*1a80*/  @!P1 FMUL R51, R51, 16777216 ;  /* 0x4b80000033339820 */ /* 0x000fe20000400000 */
[----:B------:R-:W-:Y:S01]  /*1a90*/  @!P1 FMUL R50, R50, 16777216 ;  /* 0x4b80000032329820 */ /* 0x000fe20000400000 */
[----:B------:R-:W-:Y:S02]  /*1aa0*/  FSETP.GEU.AND P1, PT, R29, 1.175494350822287508e-38, PT ;  /* 0x008000001d00780b */ /* 0x000fe40003f2e000 */
[----:B------:R-:W-:-:S08]  /*1ab0*/  FSEL R53, R63, 1, P3 ;  /* 0x3f8000003f357808 */ /* 0x000fd00001800000 */
[----:B------:R-:W-:Y:S01]  /*1ac0*/  @P3 FMUL R29, R29, 0.25 ;  /* 0x3e8000001d1d3820 */ /* 0x000fe20000400000 */
[----:B--2---:R-:W-:-:S03]  /*1ad0*/  FSETP.GT.AND P3, PT, R52, 8.50705917302346158658e+37, PT ;  /* 0x7e8000003400780b */ /* 0x004fc60003f64000 */
[----:B------:R-:W-:Y:S01]  /*1ae0*/  @!P1 FMUL R29, R29, 16777216 ;  /* 0x4b8000001d1d9820 */ /* 0x000fe20000400000 */
[----:B------:R-:W-:Y:S01]  /*1af0*/  @!P1 FMUL R53, R53, 16777216 ;  /* 0x4b80000035359820 */ /* 0x000fe20000400000 */
[C---:B------:R-:W-:Y:S02]  /*1b00*/  FSETP.GEU.AND P1, PT, R52.reuse, 1.175494350822287508e-38, PT ;  /* 0x008000003400780b */ /* 0x040fe40003f2e000 */
[----:B------:R-:W0:Y:S06]  /*1b10*/  MUFU.RCP R54, R29 ;  /* 0x0000001d00367308 */ /* 0x000e2c0000001000 */
[----:B------:R-:W-:-:S05]  /*1b20*/  @P3 FMUL R52, R52, 0.25 ;  /* 0x3e80000034343820 */ /* 0x000fca0000400000 */
[----:B------:R-:W-:Y:S01]  /*1b30*/  @!P1 FMUL R52, R52, 16777216 ;  /* 0x4b80000034349820 */ /* 0x000fe20000400000 */
[----:B0-----:R-:W-:-:S03]  /*1b40*/  FMUL R54, R54, R53 ;  /* 0x0000003536367220 */ /* 0x001fc60000400000 */
[----:B------:R-:W0:Y:S01]  /*1b50*/  MUFU.RCP R53, R52 ;  /* 0x0000003400357308 */ /* 0x000e220000001000 */
[----:B------:R-:W-:-:S05]  /*1b60*/  FSEL R8, R63, 1, P3 ;  /* 0x3f8000003f087808 */ /* 0x000fca0001800000 */
[----:B------:R-:W-:-:S04]  /*1b70*/  @!P1 FMUL R8, R8, 16777216 ;  /* 0x4b80000008089820 */ /* 0x000fc80000400000 */
[----:B0-----:R-:W-:Y:S01]  /*1b80*/  FMUL R53, R53, R8 ;  /* 0x0000000835357220 */ /* 0x001fe20000400000 */
[----:B------:R-:W-:-:S05]  /*1b90*/  SEL R8, R10, RZ, P4 ;  /* 0x000000ff0a087207 */ /* 0x000fca0002000000 */
[----:B------:R-:W-:-:S04]  /*1ba0*/  FADD R8, R8, 0.0010000000474974513054 ;  /* 0x3a83126f08087421 */ /* 0x000fc80000000000 */
[----:B------:R-:W0:Y:S02]  /*1bb0*/  MUFU.SQRT R29, R8 ;  /* 0x00000008001d7308 */ /* 0x000e240000002000 */
[C---:B0-----:R-:W-:Y:S02]  /*1bc0*/  FSETP.GT.AND P3, PT, R29.reuse, 8.50705917302346158658e+37, PT ;  /* 0x7e8000001d00780b */ /* 0x041fe40003f64000 */
[----:B------:R-:W-:-:S11]  /*1bd0*/  FSETP.GEU.AND P1, PT, R29, 1.175494350822287508e-38, PT ;  /* 0x008000001d00780b */ /* 0x000fd60003f2e000 */
[----:B------:R-:W-:-:S04]  /*1be0*/  @P3 FMUL R29, R29, 0.25 ;  /* 0x3e8000001d1d3820 */ /* 0x000fc80000400000 */
[----:B------:R-:W-:-:S04]  /*1bf0*/  @!P1 FMUL R29, R29, 16777216 ;  /* 0x4b8000001d1d9820 */ /* 0x000fc80000400000 */
[----:B------:R-:W0:Y:S01]  /*1c00*/  MUFU.RCP R10, R29 ;  /* 0x0000001d000a7308 */ /* 0x000e220000001000 */
[----:B------:R-:W-:-:S05]  /*1c10*/  FSEL R9, R63, 1, P3 ;  /* 0x3f8000003f097808 */ /* 0x000fca0001800000 */
[----:B------:R-:W-:-:S04]  /*1c20*/  @!P1 FMUL R9, R9, 16777216 ;  /* 0x4b80000009099820 */ /* 0x000fc80000400000 */
[----:B0-----:R-:W-:Y:S01]  /*1c30*/  FMUL R10, R10, R9 ;  /* 0x000000090a0a7220 */ /* 0x001fe20000400000 */
[----:B------:R-:W-:-:S05]  /*1c40*/  SEL R9, R11, RZ, P4 ;  /* 0x000000ff0b097207 */ /* 0x000fca0002000000 */
[----:B------:R-:W-:-:S04]  /*1c50*/  FADD R9, R9, 0.0010000000474974513054 ;  /* 0x3a83126f09097421 */ /* 0x000fc80000000000 */
[----:B------:R-:W0:Y:S01]  /*1c60*/  MUFU.SQRT R8, R9 ;  /* 0x0000000900087308 */ /* 0x000e220000002000 */
[----:B---3--:R-:W-:-:S05]  /*1c70*/  SEL R16, R16, RZ, P0 ;  /* 0x000000ff10107207 */ /* 0x008fca0000000000 */
[----:B------:R-:W-:Y:S01]  /*1c80*/  FADD R16, R16, 0.0010000000474974513054 ;  /* 0x3a83126f10107421 */ /* 0x000fe20000000000 */
[C---:B0-----:R-:W-:Y:S02]  /*1c90*/  FSETP.GT.AND P3, PT, R8.reuse, 8.50705917302346158658e+37, PT ;  /* 0x7e8000000800780b */ /* 0x041fe40003f64000 */
[----:B------:R-:W-:Y:S01]  /*1ca0*/  FSETP.GEU.AND P1, PT, R8, 1.175494350822287508e-38, PT ;  /* 0x008000000800780b */ /* 0x000fe20003f2e000 */
[----:B------:R-:W0:Y:S01]  /*1cb0*/  MUFU.SQRT R29, R16 ;  /* 0x00000010001d7308 */ /* 0x000e220000002000 */
[----:B------:R-:W-:-:S09]  /*1cc0*/  SEL R17, R17, RZ, P0 ;  /* 0x000000ff11117207 */ /* 0x000fd20000000000 */
[----:B------:R-:W-:Y:S01]  /*1cd0*/  @P3 FMUL R8, R8, 0.25 ;  /* 0x3e80000008083820 */ /* 0x000fe20000400000 */
[----:B------:R-:W-:-:S03]  /*1ce0*/  FADD R17, R17, 0.0010000000474974513054 ;  /* 0x3a83126f11117421 */ /* 0x000fc60000000000 */
[----:B------:R-:W-:Y:S01]  /*1cf0*/  @!P1 FMUL R8, R8, 16777216 ;  /* 0x4b80000008089820 */ /* 0x000fe20000400000 */
[----:B------:R-:W-:-:S03]  /*1d00*/  FSEL R52, R63, 1, P3 ;  /* 0x3f8000003f347808 */ /* 0x000fc60001800000 */
[----:B------:R-:W2:Y:S01]  /*1d10*/  MUFU.RCP R11, R8 ;  /* 0x00000008000b7308 */ /* 0x000ea20000001000 */
[C---:B0-----:R-:W-:Y:S01]  /*1d20*/  FSETP.GT.AND P3, PT, R29.reuse, 8.50705917302346158658e+37, PT ;  /* 0x7e8000001d00780b */ /* 0x041fe20003f64000 */
[----:B------:R-:W-:Y:S01]  /*1d30*/  @!P1 FMUL R52, R52, 16777216 ;  /* 0x4b80000034349820 */ /* 0x000fe20000400000 */
[----:B------:R-:W-:-:S05]  /*1d40*/  FSETP.GEU.AND P1, PT, R29, 1.175494350822287508e-38, PT ;  /* 0x008000001d00780b */ /* 0x000fca0003f2e000 */
[----:B------:R-:W0:Y:S01]  /*1d50*/  MUFU.SQRT R16, R17 ;  /* 0x0000001100107308 */ /* 0x000e220000002000 */
[----:B------:R-:W-:Y:S01]  /*1d60*/  SEL R18, R18, RZ, P0 ;  /* 0x000000ff12127207 */ /* 0x000fe20000000000 */
[----:B--2---:R-:W-:Y:S01]  /*1d70*/  FMUL R11, R11, R52 ;  /* 0x000000340b0b7220 */ /* 0x004fe20000400000 */
[----:B------:R-:W-:-:S03]  /*1d80*/  FSEL R52, R63, 1, P3 ;  /* 0x3f8000003f347808 */ /* 0x000fc60001800000 */
[----:B------:R-:W-:Y:S01]  /*1d90*/  @P3 FMUL R29, R29, 0.25 ;  /* 0x3e8000001d1d3820 */ /* 0x000fe20000400000 */
[----:B0-----:R-:W-:-:S03]  /*1da0*/  FSETP.GT.AND P3, PT, R16, 8.50705917302346158658e+37, PT ;  /* 0x7e8000001000780b */ /* 0x001fc60003f64000 */
[----:B------:R-:W-:Y:S01]  /*1db0*/  @!P1 FMUL R29, R29, 16777216 ;  /* 0x4b8000001d1d9820 */ /* 0x000fe20000400000 */
[----:B------:R-:W-:Y:S01]  /*1dc0*/  @!P1 FMUL R52, R52, 16777216 ;  /* 0x4b80000034349820 */ /* 0x000fe20000400000 */
[----:B------:R-:W-:Y:S01]  /*1dd0*/  FSETP.GEU.AND P1, PT, R16, 1.175494350822287508e-38, PT ;  /* 0x008000001000780b */ /* 0x000fe20003f2e000 */
[----:B------:R-:W-:-:S04]  /*1de0*/  FADD R18, R18, 0.0010000000474974513054 ;  /* 0x3a83126f12127421 */ /* 0x000fc80000000000 */
[----:B------:R-:W0:Y:S01]  /*1df0*/  MUFU.SQRT R17, R18 ;  /* 0x0000001200117308 */ /* 0x000e220000002000 */
[----:B------:R-:W-:Y:S02]  /*1e00*/  SEL R19, R19, RZ, P0 ;  /* 0x000000ff13137207 */ /* 0x000fe40000000000 */
[----:B------:R-:W-:-:S05]  /*1e10*/  @P3 FMUL R16, R16, 0.25 ;  /* 0x3e80000010103820 */ /* 0x000fca0000400000 */
[----:B------:R-:W-:Y:S01]  /*1e20*/  @!P1 FMUL R16, R16, 16777216 ;  /* 0x4b80000010109820 */ /* 0x000fe20000400000 */
[----:B------:R-:W2:Y:S01]  /*1e30*/  MUFU.RCP R9, R29 ;  /* 0x0000001d00097308 */ /* 0x000ea20000001000 */
[----:B------:R-:W-:-:S07]  /*1e40*/  FSEL R55, R63, 1, P3 ;  /* 0x3f8000003f377808 */ /* 0x000fce0001800000 */
[----:B------:R3:W-:Y:S01]  /*1e50*/  MUFU.RCP R8, R16 ;  /* 0x0000001000087308 */ /* 0x0007e20000001000 */
[----:B0-----:R-:W-:Y:S01]  /*1e60*/  FSETP.GT.AND P3, PT, R17, 8.50705917302346158658e+37, PT ;  /* 0x7e8000001100780b */ /* 0x001fe20003f64000 */
[----:B---3--:R-:W-:-:S06]  /*1e70*/  FADD R16, R19, 0.0010000000474974513054 ;  /* 0x3a83126f13107421 */ /* 0x008fcc0000000000 */
[----:B------:R-:W0:Y:S01]  /*1e80*/  MUFU.SQRT R18, R16 ;  /* 0x0000001000127308 */ /* 0x000e220000002000 */
[----:B------:R-:W-:Y:S01]  /*1e90*/  @!P1 FMUL R55, R55, 16777216 ;  /* 0x4b80000037379820 */ /* 0x000fe20000400000 */
[----:B------:R-:W-:Y:S01]  /*1ea0*/  FSETP.GEU.AND P1, PT, R17, 1.175494350822287508e-38, PT ;  /* 0x008000001100780b */ /* 0x000fe20003f2e000 */
[----:B--2---:R-:W-:Y:S01]  /*1eb0*/  FMUL R9, R9, R52 ;  /* 0x0000003409097220 */ /* 0x004fe20000400000 */
[----:B------:R-:W-:Y:S02]  /*1ec0*/  FSEL R52, R63, 1, P3 ;  /* 0x3f8000003f347808 */ /* 0x000fe40001800000 */
[----:B------:R-:W-:Y:S01]  /*1ed0*/  @P3 FMUL R17, R17, 0.25 ;  /* 0x3e80000011113820 */ /* 0x000fe20000400000 */
[----:B0-----:R-:W-:-:S08]  /*1ee0*/  FSETP.GT.AND P3, PT, R18, 8.50705917302346158658e+37, PT ;  /* 0x7e8000001200780b */ /* 0x001fd00003f64000 */
[----:B------:R-:W-:Y:S01]  /*1ef0*/  @!P1 FMUL R17, R17, 16777216 ;  /* 0x4b80000011119820 */ /* 0x000fe20000400000 */
[----:B------:R-:W-:Y:S01]  /*1f00*/  @!P1 FMUL R52, R52, 16777216 ;  /* 0x4b80000034349820 */ /* 0x000fe20000400000 */
[----:B------:R-:W-:Y:S02]  /*1f10*/  FSETP.GEU.AND P1, PT, R18, 1.175494350822287508e-38, PT ;  /* 0x008000001200780b */ /* 0x000fe40003f2e000 */
[----:B------:R5:W0:Y:S02]  /*1f20*/  MUFU.RCP R29, R17 ;  /* 0x00000011001d7308 */ /* 0x000a240000001000 */
[----:B-----5:R-:W-:Y:S01]  /*1f30*/  SEL R17, R20, RZ, P6 ;  /* 0x000000ff14117207 */ /* 0x020fe20003000000 */
[----:B------:R-:W-:-:S04]  /*1f40*/  @P3 FMUL R18, R18, 0.25 ;  /* 0x3e80000012123820 */ /* 0x000fc80000400000 */
[----:B------:R-:W-:-:S04]  /*1f50*/  FADD R17, R17, 0.0010000000474974513054 ;  /* 0x3a83126f11117421 */ /* 0x000fc80000000000 */
[----:B------:R-:W-:Y:S01]  /*1f60*/  @!P1 FMUL R18, R18, 16777216 ;  /* 0x4b80000012129820 */ /* 0x000fe20000400000 */
[----:B------:R-:W2:Y:S08]  /*1f70*/  MUFU.SQRT R20, R17 ;  /* 0x0000001100147308 */ /* 0x000eb00000002000 */
[----:B------:R3:W-:Y:S01]  /*1f80*/  MUFU.RCP R19, R18 ;  /* 0x0000001200137308 */ /* 0x0007e20000001000 */
[----:B0-----:R-:W-:Y:S01]  /*1f90*/  FMUL R29, R29, R52 ;  /* 0x000000341d1d7220 */ /* 0x001fe20000400000 */
[----:B---3--:R-:W-:-:S02]  /*1fa0*/  SEL R18, R21, RZ, P6 ;  /* 0x000000ff15127207 */ /* 0x008fc40003000000 */
[----:B------:R-:W-:-:S03]  /*1fb0*/  FSEL R52, R63, 1, P3 ;  /* 0x3f8000003f347808 */ /* 0x000fc60001800000 */
[----:B------:R-:W-:Y:S01]  /*1fc0*/  FADD R18, R18, 0.0010000000474974513054 ;  /* 0x3a83126f12127421 */ /* 0x000fe20000000000 */
[----:B--2---:R-:W-:-:S03]  /*1fd0*/  FSETP.GT.AND P3, PT, R20, 8.50705917302346158658e+37, PT ;  /* 0x7e8000001400780b */ /* 0x004fc60003f64000 */
[----:B------:R-:W0:Y:S01]  /*1fe0*/  MUFU.SQRT R21, R18 ;  /* 0x0000001200157308 */ /* 0x000e220000002000 */
[----:B------:R-:W-:Y:S01]  /*1ff0*/  @!P1 FMUL R52, R52, 16777216 ;  /* 0x4b80000034349820 */ /* 0x000fe20000400000 */
[----:B------:R-:W-:Y:S01]  /*2000*/  FSETP.GEU.AND P1, PT, R20, 1.175494350822287508e-38, PT ;  /* 0x008000001400780b */ /* 0x000fe20003f2e000 */
[----:B------:R-:W-:Y:S01]  /*2010*/  FMUL R8, R8, R55 ;  /* 0x0000003708087220 */ /* 0x000fe20000400000 */
[----:B------:R-:W-:-:S06]  /*2020*/  FSEL R55, R63, 1, P3 ;  /* 0x3f8000003f377808 */ /* 0x000fcc0001800000 */
[----:B------:R-:W-:Y:S01]  /*2030*/  @P3 FMUL R20, R20, 0.25 ;  /* 0x3e80000014143820 */ /* 0x000fe20000400000 */
[----:B0-----:R-:W-:-:S04]  /*2040*/  FSETP.GT.AND P3, PT, R21, 8.50705917302346158658e+37, PT ;  /* 0x7e8000001500780b */ /* 0x001fc80003f64000 */
[----:B------:R-:W-:Y:S01]  /*2050*/  @!P1 FMUL R20, R20, 16777216 ;  /* 0x4b80000014149820 */ /* 0x000fe20000400000 */
[----:B------:R-:W-:Y:S01]  /*2060*/  @!P1 FMUL R55, R55, 16777216 ;  /* 0x4b80000037379820 */ /* 0x000fe20000400000 */
[----:B------:R-:W-:-:S07]  /*2070*/  FSETP.GEU.AND P1, PT, R21, 1.175494350822287508e-38, PT ;  /* 0x008000001500780b */ /* 0x000fce0003f2e000 */
[----:B------:R-:W-:-:S06]  /*2080*/  @P3 FMUL R21, R21, 0.25 ;  /* 0x3e80000015153820 */ /* 0x000fcc0000400000 */
[----:B------:R-:W-:-:S04]  /*2090*/  @!P1 FMUL R21, R21, 16777216 ;  /* 0x4b80000015159820 */ /* 0x000fc80000400000 */
[----:B------:R-:W0:Y:S01]  /*20a0*/  MUFU.RCP R17, R21 ;  /* 0x0000001500117308 */ /* 0x000e220000001000 */
[----:B------:R-:W-:Y:S01]  /*20b0*/  FMUL R19, R19, R52 ;  /* 0x0000003413137220 */ /* 0x000fe20000400000 */
[----:B------:R-:W-:-:S06]  /*20c0*/  FSEL R52, R63, 1, P3 ;  /* 0x3f8000003f347808 */ /* 0x000fcc0001800000 */
[----:B------:R2:W-:Y:S01]  /*20d0*/  MUFU.RCP R16, R20 ;  /* 0x0000001400107308 */ /* 0x0005e20000001000 */
[----:B------:R-:W-:Y:S01]  /*20e0*/  @!P1 FMUL R52, R52, 16777216 ;  /* 0x4b80000034349820 */ /* 0x000fe20000400000 */
[----:B--2---:R-:W-:-:S03]  /*20f0*/  SEL R20, R22, RZ, P6 ;  /* 0x000000ff16147207 */ /* 0x004fc60003000000 */
[----:B0-----:R-:W-:Y:S02]  /*2100*/  FMUL R17, R17, R52 ;  /* 0x0000003411117220 */ /* 0x001fe40000400000 */
[----:B------:R-:W-:-:S04]  /*2110*/  FADD R20, R20, 0.0010000000474974513054 ;  /* 0x3a83126f14147421 */ /* 0x000fc80000000000 */
[----:B------:R-:W0:Y:S01]  /*2120*/  MUFU.SQRT R52, R20 ;  /* 0x0000001400347308 */ /* 0x000e220000002000 */
[----:B------:R-:W-:-:S05]  /*2130*/  SEL R22, R23, RZ, P6 ;  /* 0x000000ff17167207 */ /* 0x000fca0003000000 */
[----:B------:R-:W-:-:S04]  /*2140*/  FADD R22, R22, 0.0010000000474974513054 ;  /* 0x3a83126f16167421 */ /* 0x000fc80000000000 */
[----:B------:R-:W2:Y:S01]  /*2150*/  MUFU.SQRT R20, R22 ;  /* 0x0000001600147308 */ /* 0x000ea20000002000 */
[----:B------:R-:W-:Y:S02]  /*2160*/  SEL R24, R24, RZ, P5 ;  /* 0x000000ff18187207 */ /* 0x000fe40002800000 */
[C---:B0-----:R-:W-:Y:S02]  /*2170*/  FSETP.GT.AND P3, PT, R52.reuse, 8.50705917302346158658e+37, PT ;  /* 0x7e8000003400780b */ /* 0x041fe40003f64000 */
[----:B------:R-:W-:Y:S01]  /*2180*/  FSETP.GEU.AND P1, PT, R52, 1.175494350822287508e-38, PT ;  /* 0x008000003400780b */ /* 0x000fe20003f2e000 */
[----:B------:R-:W-:Y:S01]  /*2190*/  FADD R24, R24, 0.0010000000474974513054 ;  /* 0x3a83126f18187421 */ /* 0x000fe20000000000 */
[----:B------:R-:W-:Y:S01]  /*21a0*/  FMUL R16, R16, R55 ;  /* 0x0000003710107220 */ /* 0x000fe20000400000 */
[----:B------:R-:W-:Y:S02]  /*21b0*/  FSEL R55, R63, 1, P3 ;  /* 0x3f8000003f377808 */ /* 0x000fe40001800000 */
[----:B------:R-:W0:Y:S06]  /*21c0*/  MUFU.SQRT R22, R24 ;  /* 0x0000001800167308 */ /* 0x000e2c0000002000 */
[----:B------:R-:W-:Y:S01]  /*21d0*/  @P3 FMUL R52, R52, 0.25 ;  /* 0x3e80000034343820 */ /* 0x000fe20000400000 */
[----:B--2---:R-:W-:Y:S01]  /*21e0*/  FSETP.GT.AND P3, PT, R20, 8.50705917302346158658e+37, PT ;  /* 0x7e8000001400780b */ /* 0x004fe20003f64000 */
[----:B------:R-:W-:-:S02]  /*21f0*/  @!P1 FMUL R55, R55, 16777216 ;  /* 0x4b80000037379820 */ /* 0x000fc40000400000 */
[----:B------:R-:W-:Y:S01]  /*2200*/  @!P1 FMUL R52, R52, 16777216 ;  /* 0x4b80000034349820 */ /* 0x000fe20000400000 */
[----:B------:R-:W-:Y:S02]  /*2210*/  FSETP.GEU.AND P1, PT, R20, 1.175494350822287508e-38, PT ;  /* 0x008000001400780b */ /* 0x000fe40003f2e000 */
[----:B------:R-:W-:Y:S02]  /*2220*/  SEL R25, R25, RZ, P5 ;  /* 0x000000ff19197207 */ /* 0x000fe40002800000 */
[----:B------:R-:W-:-:S03]  /*2230*/  FSEL R68, R63, 1, P3 ;  /* 0x3f8000003f447808 */ /* 0x000fc60001800000 */
[----:B------:R-:W-:Y:S02]  /*2240*/  FADD R25, R25, 0.0010000000474974513054 ;  /* 0x3a83126f19197421 */ /* 0x000fe40000000000 */
[----:B------:R-:W-:Y:S01]  /*2250*/  @P3 FMUL R20, R20, 0.25 ;  /* 0x3e80000014143820 */ /* 0x000fe20000400000 */
[----:B0-----:R-:W-:Y:S01]  /*2260*/  FSETP.GT.AND P3, PT, R22, 8.50705917302346158658e+37, PT ;  /* 0x7e8000001600780b */ /* 0x001fe20003f64000 */
[----:B------:R-:W0:Y:S02]  /*2270*/  MUFU.SQRT R24, R25 ;  /* 0x0000001900187308 */ /* 0x000e240000002000 */
[----:B------:R-:W-:Y:S01]  /*2280*/  @!P1 FMUL R20, R20, 16777216 ;  /* 0x4b80000014149820 */ /* 0x000fe20000400000 */
[----:B------:R-:W-:Y:S01]  /*2290*/  @!P1 FMUL R68, R68, 16777216 ;  /* 0x4b80000044449820 */ /* 0x000fe20000400000 */
[----:B------:R-:W-:Y:S02]  /*22a0*/  FSETP.GEU.AND P1, PT, R22, 1.175494350822287508e-38, PT ;  /* 0x008000001600780b */ /* 0x000fe40003f2e000 */
[----:B------:R-:W-:-:S02]  /*22b0*/  SEL R26, R26, RZ, P5 ;  /* 0x000000ff1a1a7207 */ /* 0x000fc40002800000 */
[----:B------:R2:W3:Y:S04]  /*22c0*/  MUFU.RCP R18, R52 ;  /* 0x0000003400127308 */ /* 0x0004e80000001000 */
[----:B------:R-:W-:Y:S01]  /*22d0*/  @P3 FMUL R22, R22, 0.25 ;  /* 0x3e80000016163820 */ /* 0x000fe20000400000 */
[----:B--2---:R-:W-:Y:S02]  /*22e0*/  FSEL R52, R63, 1, P3 ;  /* 0x3f8000003f347808 */ /* 0x004fe40001800000 */
[----:B0-----:R-:W-:Y:S02]  /*22f0*/  FSETP.GT.AND P3, PT, R24, 8.50705917302346158658e+37, PT ;  /* 0x7e8000001800780b */ /* 0x001fe40003f64000 */
[----:B------:R-:W-:Y:S01]  /*2300*/  @!P1 FMUL R22, R22, 16777216 ;  /* 0x4b80000016169820 */ /* 0x000fe20000400000 */
[----:B------:R-:W-:Y:S01]  /*2310*/  FADD R26, R26, 0.0010000000474974513054 ;  /* 0x3a83126f1a1a7421 */ /* 0x000fe20000000000 */
[----:B------:R-:W-:Y:S01]  /*2320*/  @!P1 FMUL R52, R52, 16777216 ;  /* 0x4b80000034349820 */ /* 0x000fe20000400000 */
[----:B------:R-:W-:Y:S01]  /*2330*/  FSETP.GEU.AND P1, PT, R24, 1.175494350822287508e-38, PT ;  /* 0x008000001800780b */ /* 0x000fe20003f2e000 */
[----:B------:R-:W-:Y:S01]  /*2340*/  MUFU.RCP R23, R22 ;  /* 0x0000001600177308 */ /* 0x000fe20000001000 */
[----:B------:R-:W-:-:S07]  /*2350*/  SEL R27, R27, RZ, P5 ;  /* 0x000000ff1b1b7207 */ /* 0x000fce0002800000 */
[----:B------:R-:W0:Y:S01]  /*2360*/  MUFU.SQRT R22, R26 ;  /* 0x0000001a00167308 */ /* 0x000e220000002000 */
[----:B------:R-:W-:Y:S01]  /*2370*/  @P3 FMUL R24, R24, 0.25 ;  /* 0x3e80000018183820 */ /* 0x000fe20000400000 */
[----:B------:R-:W-:-:S03]  /*2380*/  FADD R27, R27, 0.0010000000474974513054 ;  /* 0x3a83126f1b1b7421 */ /* 0x000fc60000000000 */
[----:B------:R-:W-:Y:S01]  /*2390*/  @!P1 FMUL R24, R24, 16777216 ;  /* 0x4b80000018189820 */ /* 0x000fe20000400000 */
[----:B---3--:R-:W-:Y:S01]  /*23a0*/  FMUL R18, R18, R55 ;  /* 0x0000003712127220 */ /* 0x008fe20000400000 */
[----:B------:R-:W-:Y:S01]  /*23b0*/  FSEL R55, R63, 1, P3 ;  /* 0x3f8000003f377808 */ /* 0x000fe20001800000 */
[----:B------:R-:W-:Y:S04]  /*23c0*/  MUFU.RCP R21, R20 ;  /* 0x0000001400157308 */ /* 0x000fe80000001000 */
[----:B------:R-:W-:Y:S01]  /*23d0*/  @!P1 FMUL R55, R55, 16777216 ;  /* 0x4b80000037379820 */ /* 0x000fe20000400000 */
[----:B0-----:R-:W-:-:S03]  /*23e0*/  FSETP.GT.AND P3, PT, R22, 8.50705917302346158658e+37, PT ;  /* 0x7e8000001600780b */ /* 0x001fc60003f64000 */
[----:B------:R-:W0:Y:S01]  /*23f0*/  MUFU.RCP R20, R24 ;  /* 0x0000001800147308 */ /* 0x000e220000001000 */
[----:B------:R-:W-:-:S07]  /*2400*/  FSETP.GEU.AND P1, PT, R22, 1.175494350822287508e-38, PT ;  /* 0x008000001600780b */ /* 0x000fce0003f2e000 */
[----:B------:R2:W3:Y:S02]  /*2410*/  MUFU.SQRT R24, R27 ;  /* 0x0000001b00187308 */ /* 0x0004e40000002000 */
[----:B--2---:R-:W2:Y:S01]  /*2420*/  LDC.64 R26, c[0x0][0x278] ;  /* 0x00009e00ff1a7b82 */ /* 0x004ea20000000a00 */
[----:B------:R-:W-:Y:S01]  /*2430*/  @P3 FMUL R22, R22, 0.25 ;  /* 0x3e80000016163820 */ /* 0x000fe20000400000 */
[----:B------:R-:W-:-:S03]  /*2440*/  SEL R28, R28, RZ, P2 ;  /* 0x000000ff1c1c7207 */ /* 0x000fc60001000000 */
[----:B------:R-:W-:Y:S01]  /*2450*/  @!P1 FMUL R22, R22, 16777216 ;  /* 0x4b80000016169820 */ /* 0x000fe20000400000 */
[----:B0-----:R-:W-:Y:S01]  /*2460*/  FMUL R20, R20, R55 ;  /* 0x0000003714147220 */ /* 0x001fe20000400000 */
[----:B------:R-:W-:Y:S01]  /*2470*/  FMUL R21, R21, R68 ;  /* 0x0000004415157220 */ /* 0x000fe20000400000 */
[----:B------:R-:W-:Y:S01]  /*2480*/  FMUL R23, R23, R52 ;  /* 0x0000003417177220 */ /* 0x000fe20000400000 */
[----:B------:R0:W4:Y:S02]  /*2490*/  MUFU.RCP R55, R22 ;  /* 0x0000001600377308 */ /* 0x0001240000001000 */
[----:B------:R-:W-:Y:S01]  /*24a0*/  FMUL R60, R21, R60 ;  /* 0x0000003c153c7220 */ /* 0x000fe20000400000 */
[----:B-1----:R-:W-:-:S04]  /*24b0*/  IMAD.WIDE R72, R5, 0x4, R72 ;  /* 0x0000000405487825 */ /* 0x002fc800078e0248 */
[----:B0-----:R-:W-:-:S04]  /*24c0*/  FADD R22, R28, 0.0010000000474974513054 ;  /* 0x3a83126f1c167421 */ /* 0x001fc80000000000 */
[----:B------:R0:W1:Y:S01]  /*24d0*/  MUFU.SQRT R28, R22 ;  /* 0x00000016001c7308 */ /* 0x0000620000002000 */
[----:B--2---:R-:W-:-:S04]  /*24e0*/  IMAD.WIDE R68, R5, 0x4, R26 ;  /* 0x0000000405447825 */ /* 0x004fc800078e021a */
[----:B------:R-:W-:Y:S01]  /*24f0*/  FMUL R26, R23, R12 ;  /* 0x0000000c171a7220 */ /* 0x000fe20000400000 */
[----:B------:R-:W-:Y:S01]  /*2500*/  FMUL R27, R20, R13 ;  /* 0x0000000d141b7220 */ /* 0x000fe20000400000 */
[----:B------:R-:W-:Y:S02]  /*2510*/  CS2R R20, SRZ ;  /* 0x0000000000147805 */ /* 0x000fe4000001ff00 */
[----:B0-----:R-:W-:-:S06]  /*2520*/  CS2R R22, SRZ ;  /* 0x0000000000167805 */ /* 0x001fcc000001ff00 */
[----:B------:R-:W2:Y:S01]  /*2530*/  @P6 LDG.E.EL.128 R20, desc[UR4][R72.64+-0x200] ;  /* 0xfffe000448146981 */ /* 0x000ea2000c2e1d00 */
[----:B------:R-:W-:Y:S01]  /*2540*/  FMUL R65, R10, R65 ;  /* 0x000000410a417220 */ /* 0x000fe20000400000 */
[----:B------:R-:W-:Y:S01]  /*2550*/  FMUL R66, R11, R66 ;  /* 0x000000420b427220 */ /* 0x000fe20000400000 */
[----:B------:R-:W-:Y:S01]  /*2560*/  FMUL R4, R9, R4 ;  /* 0x0000000409047220 */ /* 0x000fe20000400000 */
[----:B------:R-:W-:Y:S01]  /*2570*/  FMUL R7, R8, R7 ;  /* 0x0000000708077220 */ /* 0x000fe20000400000 */
[----:B------:R-:W-:Y:S02]  /*2580*/  CS2R R8, SRZ ;  /* 0x0000000000087805 */ /* 0x000fe4000001ff00 */
[----:B------:R-:W-:-:S06]  /*2590*/  CS2R R10, SRZ ;  /* 0x00000000000a7805 */ /* 0x000fcc000001ff00 */
[----:B------:R-:W5:Y:S01]  /*25a0*/  @P6 LDG.E.EL.128 R8, desc[UR4][R68.64+-0x200] ;  /* 0xfffe000444086981 */ /* 0x000f62000c2e1d00 */
[----:B------:R-:W-:Y:S02]  /*25b0*/  FSEL R52, R63, 1, P3 ;  /* 0x3f8000003f347808 */ /* 0x000fe40001800000 */
[----:B---3--:R-:W-:-:S03]  /*25c0*/  FSETP.GT.AND P3, PT, R24, 8.50705917302346158658e+37, PT ;  /* 0x7e8000001800780b */ /* 0x008fc60003f64000 */
[----:B------:R-:W-:Y:S01]  /*25d0*/  @!P1 FMUL R52, R52, 16777216 ;  /* 0x4b80000034349820 */ /* 0x000fe20000400000 */
[----:B------:R-:W-:Y:S02]  /*25e0*/  FSETP.GEU.AND P1, PT, R24, 1.175494350822287508e-38, PT ;  /* 0x008000001800780b */ /* 0x000fe40003f2e000 */
[----:B------:R-:W-:-:S07]  /*25f0*/  SEL R30, R30, RZ, P2 ;  /* 0x000000ff1e1e7207 */ /* 0x000fce0001000000 */
[----:B------:R-:W-:Y:S01]  /*2600*/  @P3 FMUL R24, R24, 0.25 ;  /* 0x3e80000018183820 */ /* 0x000fe20000400000 */
[----:B----4-:R-:W-:-:S03]  /*2610*/  FMUL R55, R55, R52 ;  /* 0x0000003437377220 */ /* 0x010fc60000400000 */
[----:B------:R-:W-:Y:S01]  /*2620*/  @!P1 FMUL R24, R24, 16777216 ;  /* 0x4b80000018189820 */ /* 0x000fe20000400000 */
[----:B------:R-:W-:Y:S01]  /*2630*/  FADD R30, R30, 0.0010000000474974513054 ;  /* 0x3a83126f1e1e7421 */ /* 0x000fe20000000000 */
[----:B------:R-:W0:Y:S01]  /*2640*/  MUFU.RCP R51, R51 ;  /* 0x0000003300337308 */ /* 0x000e220000001000 */
[----:B------:R-:W-:Y:S02]  /*2650*/  FSEL R25, R63, 1, P3 ;  /* 0x3f8000003f197808 */ /* 0x000fe40001800000 */
[----:B-1----:R-:W-:-:S05]  /*2660*/  FSETP.GT.AND P3, PT, R28, 8.50705917302346158658e+37, PT ;  /* 0x7e8000001c00780b */ /* 0x002fca0003f64000 */
[----:B------:R0:W1:Y:S01]  /*2670*/  MUFU.RCP R52, R24 ;  /* 0x0000001800347308 */ /* 0x0000620000001000 */
[----:B------:R-:W-:Y:S01]  /*2680*/  @!P1 FMUL R25, R25, 16777216 ;  /* 0x4b80000019199820 */ /* 0x000fe20000400000 */
[----:B------:R-:W-:Y:S01]  /*2690*/  FSETP.GEU.AND P1, PT, R28, 1.175494350822287508e-38, PT ;  /* 0x008000001c00780b */ /* 0x000fe20003f2e000 */
[----:B------:R-:W-:Y:S01]  /*26a0*/  FMUL R56, R19, R56 ;  /* 0x0000003813387220 */ /* 0x000fe20000400000 */
[----:B------:R-:W-:Y:S01]  /*26b0*/  FMUL R15, R16, R15 ;  /* 0x0000000f100f7220 */ /* 0x000fe20000400000 */
[----:B------:R-:W-:Y:S01]  /*26c0*/  FMUL R58, R17, R58 ;  /* 0x0000003a113a7220 */ /* 0x000fe20000400000 */
[----:B------:R-:W-:Y:S01]  /*26d0*/  FMUL R59, R18, R59 ;  /* 0x0000003b123b7220 */ /* 0x000fe20000400000 */
[----:B------:R-:W-:Y:S02]  /*26e0*/  CS2R R16, SRZ ;  /* 0x0000000000107805 */ /* 0x000fe4000001ff00 */
[----:B------:R-:W-:Y:S01]  /*26f0*/  CS2R R18, SRZ ;  /* 0x0000000000127805 */ /* 0x000fe2000001ff00 */
[----:B0-----:R-:W-:Y:S01]  /*2700*/  FMUL R24, R51, R50 ;  /* 0x0000003233187220 */ /* 0x001fe20000400000 */
[----:B------:R-:W-:-:S04]  /*2710*/  @P3 FMUL R28, R28, 0.25 ;  /* 0x3e8000001c1c3820 */ /* 0x000fc80000400000 */
[----:B------:R0:W3:Y:S01]  /*2720*/  @P5 LDG.E.EL.128 R16, desc[UR4][R68.64+-0x200] ;  /* 0xfffe000444105981 */ /* 0x0000e2000c2e1d00 */
[----:B-1----:R-:W-:Y:S01]  /*2730*/  FMUL R52, R52, R25 ;  /* 0x0000001934347220 */ /* 0x002fe20000400000 */
[----:B------:R-:W-:Y:S01]  /*2740*/  FSEL R25, R63, 1, P3 ;  /* 0x3f8000003f197808 */ /* 0x000fe20001800000 */
[----:B------:R-:W-:-:S04]  /*2750*/  @!P1 FMUL R28, R28, 16777216 ;  /* 0x4b8000001c1c9820 */ /* 0x000fc80000400000 */
[----:B------:R-:W-:Y:S01]  /*2760*/  @!P1 FMUL R25, R25, 16777216 ;  /* 0x4b80000019199820 */ /* 0x000fe20000400000 */
[----:B------:R-:W-:Y:S01]  /*2770*/  FMUL R64, R53, R64 ;  /* 0x0000004035407220 */ /* 0x000fe20000400000 */
[----:B--2---:R-:W-:Y:S02]  /*2780*/  SEL R71, R22, RZ, P6 ;  /* 0x000000ff16477207 */ /* 0x004fe40003000000 */
[----:B------:R-:W-:Y:S02]  /*2790*/  SEL R22, R23, RZ, P6 ;  /* 0x000000ff17167207 */ /* 0x000fe40003000000 */
[----:B------:R-:W1:Y:S01]  /*27a0*/  MUFU.SQRT R23, R30 ;  /* 0x0000001e00177308 */ /* 0x000e620000002000 */
[----:B------:R-:W-:Y:S02]  /*27b0*/  SEL R51, R20, RZ, P6 ;  /* 0x000000ff14337207 */ /* 0x000fe40003000000 */
[----:B------:R-:W-:Y:S02]  /*27c0*/  SEL R20, R21, RZ, P6 ;  /* 0x000000ff15147207 */ /* 0x000fe40003000000 */
[----:B-----5:R-:W-:-:S02]  /*27d0*/  SEL R12, R8, RZ, P6 ;  /* 0x000000ff080c7207 */ /* 0x020fc40003000000 */
[----:B------:R-:W-:Y:S02]  /*27e0*/  SEL R13, R9, RZ, P6 ;  /* 0x000000ff090d7207 */ /* 0x000fe40003000000 */
[----:B------:R-:W-:Y:S02]  /*27f0*/  SEL R50, R10, RZ, P6 ;  /* 0x000000ff0a327207 */ /* 0x000fe40003000000 */
[----:B0-----:R-:W-:Y:S02]  /*2800*/  SEL R69, R11, RZ, P6 ;  /* 0x000000ff0b457207 */ /* 0x001fe40003000000 */
[C---:B-1----:R-:W-:Y:S02]  /*2810*/  FSETP.GT.AND P6, PT, R23.reuse, 8.50705917302346158658e+37, PT ;  /* 0x7e8000001700780b */ /* 0x042fe40003fc4000 */
[----:B------:R-:W-:-:S11]  /*2820*/  FSETP.GEU.AND P1, PT, R23, 1.175494350822287508e-38, PT ;  /* 0x008000001700780b */ /* 0x000fd60003f2e000 */
[----:B------:R-:W-:-:S04]  /*2830*/  @P6 FMUL R23, R23, 0.25 ;  /* 0x3e80000017176820 */ /* 0x000fc80000400000 */
[----:B------:R-:W-:-:S04]  /*2840*/  @!P1 FMUL R23, R23, 16777216 ;  /* 0x4b80000017179820 */ /* 0x000fc80000400000 */
[----:B------:R-:W0:Y:S01]  /*2850*/  MUFU.RCP R53, R23 ;  /* 0x0000001700357308 */ /* 0x000e220000001000 */
[----:B------:R-:W-:-:S05]  /*2860*/  FSEL R8, R63, 1, P6 ;  /* 0x3f8000003f087808 */ /* 0x000fca0003000000 */
[----:B------:R-:W-:Y:S01]  /*2870*/  @!P1 FMUL R8, R8, 16777216 ;  /* 0x4b80000008089820 */ /* 0x000fe20000400000 */
[----:B------:R-:W-:-:S03]  /*2880*/  CS2R R10, SRZ ;  /* 0x00000000000a7805 */ /* 0x000fc6000001ff00 */
[----:B0-----:R-:W-:Y:S01]  /*2890*/  FMUL R53, R53, R8 ;  /* 0x0000000835357220 */ /* 0x001fe20000400000 */
[----:B------:R-:W-:-:S06]  /*28a0*/  CS2R R8, SRZ ;  /* 0x0000000000087805 */ /* 0x000fcc000001ff00 */
[----:B------:R-:W2:Y:S01]  /*28b0*/  @P5 LDG.E.EL.128 R8, desc[UR4][R72.64+-0x200] ;  /* 0xfffe000448085981 */ /* 0x000ea2000c2e1d00 */
[----:B------:R-:W-:-:S05]  /*28c0*/  SEL R31, R31, RZ, P2 ;  /* 0x000000ff1f1f7207 */ /* 0x000fca0001000000 */
[----:B------:R-:W-:-:S04]  /*28d0*/  FADD R31, R31, 0.0010000000474974513054 ;  /* 0x3a83126f1f1f7421 */ /* 0x000fc80000000000 */
[----:B------:R-:W0:Y:S02]  /*28e0*/  MUFU.SQRT R68, R31 ;  /* 0x0000001f00447308 */ /* 0x000e240000002000 */
[C---:B0-----:R-:W-:Y:S02]  /*28f0*/  FSETP.GT.AND P3, PT, R68.reuse, 8.50705917302346158658e+37, PT ;  /* 0x7e8000004400780b */ /* 0x041fe40003f64000 */
[----:B------:R-:W-:Y:S01]  /*2900*/  FSETP.GEU.AND P6, PT, R68, 1.175494350822287508e-38, PT ;  /* 0x008000004400780b */ /* 0x000fe20003fce000 */
[----:B------:R-:W-:Y:S01]  /*2910*/  FMUL R67, R54, R67 ;  /* 0x0000004336437220 */ /* 0x000fe20000400000 */
[----:B------:R-:W-:-:S09]  /*2920*/  ISETP.NE.AND P1, PT, R48, RZ, PT ;  /* 0x000000ff3000720c */ /* 0x000fd20003f25270 */
[----:B------:R-:W-:-:S04]  /*2930*/  @P3 FMUL R68, R68, 0.25 ;  /* 0x3e80000044443820 */ /* 0x000fc80000400000 */
[----:B------:R-:W-:Y:S01]  /*2940*/  @!P6 FMUL R68, R68, 16777216 ;  /* 0x4b8000004444e820 */ /* 0x000fe20000400000 */
[----:B------:R-:W-:Y:S02]  /*2950*/  FFMA R48, R69, R60, R22 ;  /* 0x0000003c45307223 */ /* 0x000fe40000000016 */
[----:B------:R-:W0:Y:S01]  /*2960*/  LDC.64 R22, c[0x0][0x250] ;  /* 0x00009400ff167b82 */ /* 0x000e220000000a00 */
[----:B------:R1:W-:Y:S07]  /*2970*/  MUFU.RCP R54, R68 ;  /* 0x0000004400367308 */ /* 0x0003ee0000001000 */
[----:B-1----:R-:W1:Y:S01]  /*2980*/  LDC.64 R68, c[0x0][0x258] ;  /* 0x00009600ff447b82 */ /* 0x002e620000000a00 */
[----:B------:R-:W4:Y:S01]  /*2990*/  MUFU.RCP R28, R28 ;  /* 0x0000001c001c7308 */ /* 0x000f220000001000 */
[----:B---3--:R-:W-:-:S02]  /*29a0*/  SEL R21, R16, RZ, P5 ;  /* 0x000000ff10157207 */ /* 0x008fc40002800000 */
[----:B------:R-:W-:Y:S02]  /*29b0*/  SEL R16, R17, RZ, P5 ;  /* 0x000000ff11107207 */ /* 0x000fe40002800000 */
[----:B------:R-:W-:Y:S02]  /*29c0*/  FSEL R63, R63, 1, P3 ;  /* 0x3f8000003f3f7808 */ /* 0x000fe40001800000 */
[----:B------:R-:W-:Y:S02]  /*29d0*/  SEL R17, R18, RZ, P5 ;  /* 0x000000ff12117207 */ /* 0x000fe40002800000 */
[----:B------:R-:W-:Y:S01]  /*29e0*/  ISETP.NE.AND P3, PT, R49, RZ, PT ;  /* 0x000000ff3100720c */ /* 0x000fe20003f65270 */
[----:B------:R-:W-:Y:S01]  /*29f0*/  FMUL R52, R52, R61 ;  /* 0x0000003d34347220 */ /* 0x000fe20000400000 */
[----:B------:R-:W-:Y:S01]  /*2a00*/  SEL R49, R19, RZ, P5 ;  /* 0x000000ff13317207 */ /* 0x000fe20002800000 */
[----:B------:R-:W-:Y:S01]  /*2a10*/  @!P6 FMUL R63, R63, 16777216 ;  /* 0x4b8000003f3fe820 */ /* 0x000fe20000400000 */
[----:B------:R-:W-:Y:S01]  /*2a20*/  ISETP.NE.AND P6, PT, R62, RZ, PT ;  /* 0x000000ff3e00720c */ /* 0x000fe20003fc5270 */
[----:B------:R-:W-:Y:S01]  /*2a30*/  FMUL R55, R55, R14 ;  /* 0x0000000e37377220 */ /* 0x000fe20000400000 */
[----:B----4-:R-:W-:Y:S01]  /*2a40*/  FMUL R25, R28, R25 ;  /* 0x000000191c197220 */ /* 0x010fe20000400000 */
[----:B------:R-:W-:Y:S01]  /*2a50*/  FFMA R30, R13, R58, R20 ;  /* 0x0000003a0d1e7223 */ /* 0x000fe20000000014 */
[----:B------:R-:W-:Y:S01]  /*2a60*/  FFMA R28, R12, R15, R51 ;  /* 0x0000000f0c1c7223 */ /* 0x000fe20000000033 */
[----:B------:R-:W-:Y:S01]  /*2a70*/  FMUL R47, R47, R70 ;  /* 0x000000462f2f7220 */ /* 0x000fe20000400000 */
[----:B------:R-:W-:Y:S01]  /*2a80*/  FFMA R31, R50, R59, R71 ;  /* 0x0000003b321f7223 */ /* 0x000fe20000000047 */
[----:B------:R-:W-:-:S02]  /*2a90*/  CS2R R12, SRZ ;  /* 0x00000000000c7805 */ /* 0x000fc4000001ff00 */
[----:B------:R-:W-:Y:S01]  /*2aa0*/  CS2R R14, SRZ ;  /* 0x00000000000e7805 */ /* 0x000fe2000001ff00 */
[----:B0-----:R-:W-:-:S04]  /*2ab0*/  IMAD.WIDE R70, R5, 0x4, R22 ;  /* 0x0000000405467825 */ /* 0x001fc800078e0216 */
[----:B-1----:R-:W-:-:S05]  /*2ac0*/  IMAD.WIDE R68, R5, 0x4, R68 ;  /* 0x0000000405447825 */ /* 0x002fca00078e0244 */
[----:B------:R-:W3:Y:S01]  /*2ad0*/  @P4 LDG.E.EL.128 R12, desc[UR4][R68.64+-0x100] ;  /* 0xffff0004440c4981 */ /* 0x000ee2000c2e1d00 */
[----:B--2---:R-:W-:Y:S02]  /*2ae0*/  SEL R18, R8, RZ, P5 ;  /* 0x000000ff08127207 */ /* 0x004fe40002800000 */
[----:B------:R-:W-:Y:S02]  /*2af0*/  SEL R8, R11, RZ, P5 ;  /* 0x000000ff0b087207 */ /* 0x000fe40002800000 */
[----:B------:R-:W-:Y:S02]  /*2b00*/  SEL R19, R9, RZ, P5 ;  /* 0x000000ff09137207 */ /* 0x000fe40002800000 */
[----:B------:R-:W-:Y:S01]  /*2b10*/  SEL R62, R10, RZ, P5 ;  /* 0x000000ff0a3e7207 */ /* 0x000fe20002800000 */
[----:B------:R-:W-:Y:S01]  /*2b20*/  FFMA R49, R49, R52, R8 ;  /* 0x0000003431317223 */ /* 0x000fe20000000008 */
[----:B------:R-:W-:Y:S02]  /*2b30*/  CS2R R8, SRZ ;  /* 0x0000000000087805 */ /* 0x000fe4000001ff00 */
[----:B------:R-:W-:-:S06]  /*2b40*/  CS2R R10, SRZ ;  /* 0x00000000000a7805 */ /* 0x000fcc000001ff00 */
[----:B------:R-:W2:Y:S01]  /*2b50*/  @P4 LDG.E.EL.128 R8, desc[UR4][R70.64+-0x100] ;  /* 0xffff000446084981 */ /* 0x000ea2000c2e1d00 */
[----:B------:R-:W-:Y:S01]  /*2b60*/  FMUL R54, R54, R63 ;  /* 0x0000003f36367220 */ /* 0x000fe20000400000 */
[----:B---3--:R-:W-:Y:S02]  /*2b70*/  SEL R59, R12, RZ, P4 ;  /* 0x000000ff0c3b7207 */ /* 0x008fe40002000000 */
[----:B------:R-:W-:Y:S02]  /*2b80*/  SEL R58, R13, RZ, P4 ;  /* 0x000000ff0d3a7207 */ /* 0x000fe40002000000 */
[----:B------:R-:W-:Y:S02]  /*2b90*/  CS2R R12, SRZ ;  /* 0x00000000000c7805 */ /* 0x000fe4000001ff00 */
[----:B------:R-:W-:Y:S02]  /*2ba0*/  SEL R63, R14, RZ, P4 ;  /* 0x000000ff0e3f7207 */ /* 0x000fe40002000000 */
[----:B------:R-:W-:-:S02]  /*2bb0*/  SEL R60, R15, RZ, P4 ;  /* 0x000000ff0f3c7207 */ /* 0x000fc40002000000 */
[----:B------:R-:W-:-:S06]  /*2bc0*/  CS2R R14, SRZ ;  /* 0x00000000000e7805 */ /* 0x000fcc000001ff00 */
[----:B------:R-:W3:Y:S01]  /*2bd0*/  @P0 LDG.E.EL.128 R12, desc[UR4][R68.64+-0x100] ;  /* 0xffff0004440c0981 */ /* 0x000ee2000c2e1d00 */
[----:B--2---:R-:W-:Y:S02]  /*2be0*/  SEL R20, R8, RZ, P4 ;  /* 0x000000ff08147207 */ /* 0x004fe40002000000 */
[----:B------:R-:W-:Y:S02]  /*2bf0*/  SEL R23, R9, RZ, P4 ;  /* 0x000000ff09177207 */ /* 0x000fe40002000000 */
[----:B------:R-:W-:Y:S02]  /*2c00*/  CS2R R8, SRZ ;  /* 0x0000000000087805 */ /* 0x000fe4000001ff00 */
[----:B------:R-:W-:Y:S02]  /*2c10*/  SEL R22, R10, RZ, P4 ;  /* 0x000000ff0a167207 */ /* 0x000fe40002000000 */
[----:B------:R-:W-:Y:S02]  /*2c20*/  SEL R61, R11, RZ, P4 ;  /* 0x000000ff0b3d7207 */ /* 0x000fe40002000000 */
[----:B------:R-:W-:-:S06]  /*2c30*/  CS2R R10, SRZ ;  /* 0x00000000000a7805 */ /* 0x000fcc000001ff00 */
[----:B------:R-:W2:Y:S01]  /*2c40*/  @P0 LDG.E.EL.128 R8, desc[UR4][R70.64+-0x100] ;  /* 0xffff000446080981 */ /* 0x000ea2000c2e1d00 */
[----:B------:R-:W-:Y:S01]  /*2c50*/  FFMA R51, R16, R27, R19 ;  /* 0x0000001b10337223 */ /* 0x000fe20000000013 */
[----:B------:R-:W-:Y:S02]  /*2c60*/  FFMA R50, R21, R26, R18 ;  /* 0x0000001a15327223 */ /* 0x000fe40000000012 */
[----:B------:R-:W0:Y:S01]  /*2c70*/  LDC.64 R26, c[0x0][0x2a0] ;  /* 0x0000a800ff1a7b82 */ /* 0x000e220000000a00 */
[----:B------:R-:W-:Y:S01]  /*2c80*/  FFMA R52, R17, R55, R62 ;  /* 0x0000003711347223 */ /* 0x000fe2000000003e */
[----:B------:R-:W-:Y:S01]  /*2c90*/  FFMA R65, R22, R65, R63 ;  /* 0x0000004116417223 */ /* 0x000fe2000000003f */
[----:B------:R-:W-:Y:S01]  /*2ca0*/  CS2R R18, SRZ ;  /* 0x0000000000127805 */ /* 0x000fe2000001ff00 */
[----:B0-----:R-:W-:Y:S01]  /*2cb0*/  IMAD.WIDE R62, R5, 0x4, R26 ;  /* 0x00000004053e7825 */ /* 0x001fe200078e021a */
[----:B---3--:R-:W-:Y:S02]  /*2cc0*/  SEL R16, R15, RZ, P0 ;  /* 0x000000ff0f107207 */ /* 0x008fe40000000000 */
[----:B--2---:R-:W-:-:S05]  /*2cd0*/  SEL R11, R11, RZ, P0 ;  /* 0x000000ff0b0b7207 */ /* 0x004fca0000000000 */
[----:B------:R-:W-:Y:S01]  /*2ce0*/  FFMA R56, R11, R56, R16 ;  /* 0x000000380b387223 */ /* 0x000fe20000000010 */
[----:B------:R-:W-:-:S06]  /*2cf0*/  CS2R R16, SRZ ;  /* 0x0000000000107805 */ /* 0x000fcc000001ff00 */
[----:B------:R-:W2:Y:S01]  /*2d00*/  @P3 LDG.E.EL.128 R16, desc[UR4][R62.64+-0x380] ;  /* 0xfffc80043e103981 */ /* 0x000ea2000c2e1d00 */
[----:B------:R-:W-:Y:S02]  /*2d10*/  FFMA R66, R61, R66, R60 ;  /* 0x000000423d427223 */ /* 0x000fe4000000003c */
[----:B------:R-:W0:Y:S01]  /*2d20*/  LDC.64 R60, c[0x0][0x2a8] ;  /* 0x0000aa00ff3c7b82 */ /* 0x000e220000000a00 */
[----:B------:R-:W-:Y:S01]  /*2d30*/  FFMA R64, R23, R64, R58 ;  /* 0x0000004017407223 */ /* 0x000fe2000000003a */
[----:B------:R-:W-:Y:S01]  /*2d40*/  FFMA R67, R20, R67, R59 ;  /* 0x0000004314437223 */ /* 0x000fe2000000003b */
[----:B------:R-:W-:Y:S02]  /*2d50*/  CS2R R20, SRZ ;  /* 0x0000000000147805 */ /* 0x000fe4000001ff00 */
[----:B------:R-:W-:Y:S01]  /*2d60*/  CS2R R22, SRZ ;  /* 0x0000000000167805 */ /* 0x000fe2000001ff00 */
[----:B------:R-:W-:Y:S01]  /*2d70*/  FMUL R37, R24, R37 ;  /* 0x0000002518257220 */ /* 0x000fe20000400000 */
[----:B------:R-:W-:Y:S01]  /*2d80*/  FMUL R36, R25, R36 ;  /* 0x0000002419247220 */ /* 0x000fe20000400000 */
[----:B------:R-:W-:-:S02]  /*2d90*/  CS2R R24, SRZ ;  /* 0x0000000000187805 */ /* 0x000fc4000001ff00 */
[----:B------:R-:W-:Y:S01]  /*2da0*/  CS2R R26, SRZ ;  /* 0x00000000001a7805 */ /* 0x000fe2000001ff00 */
[----:B------:R1:W3:Y:S01]  /*2db0*/  @P2 LDG.E.EL.128 R20, desc[UR4][R62.64+-0x380] ;  /* 0xfffc80043e142981 */ /* 0x0002e2000c2e1d00 */
[----:B0-----:R-:W-:-:S05]  /*2dc0*/  IMAD.WIDE R58, R5, 0x4, R60 ;  /* 0x00000004053a7825 */ /* 0x001fca00078e023c */
[----:B------:R-:W4:Y:S01]  /*2dd0*/  @P3 LDG.E.EL.128 R24, desc[UR4][R58.64+-0x380] ;  /* 0xfffc80043a183981 */ /* 0x000f22000c2e1d00 */
[----:B--2---:R-:W-:Y:S02]  /*2de0*/  SEL R60, R16, RZ, P3 ;  /* 0x000000ff103c7207 */ /* 0x004fe40001800000 */
[----:B------:R-:W-:Y:S02]  /*2df0*/  SEL R11, R17, RZ, P3 ;  /* 0x000000ff110b7207 */ /* 0x000fe40001800000 */
[----:B------:R-:W-:Y:S02]  /*2e00*/  CS2R R16, SRZ ;  /* 0x0000000000107805 */ /* 0x000fe4000001ff00 */
[----:B------:R-:W-:Y:S02]  /*2e10*/  SEL R15, R18, RZ, P3 ;  /* 0x000000ff120f7207 */ /* 0x000fe40001800000 */
[----:B-1----:R-:W-:Y:S02]  /*2e20*/  SEL R62, R19, RZ, P3 ;  /* 0x000000ff133e7207 */ /* 0x002fe40001800000 */
[----:B------:R-:W-:-:S06]  /*2e30*/  CS2R R18, SRZ ;  /* 0x0000000000127805 */ /* 0x000fcc000001ff00 */
[----:B------:R0:W2:Y:S01]  /*2e40*/  @P2 LDG.E.EL.128 R16, desc[UR4][R58.64+-0x380] ;  /* 0xfffc80043a102981 */ /* 0x0000a2000c2e1d00 */
[----:B------:R-:W-:Y:S01]  /*2e50*/  FMUL R61, R53, R38 ;  /* 0x00000026353d7220 */ /* 0x000fe20000400000 */
[----:B----4-:R-:W-:Y:S02]  /*2e60*/  SEL R55, R24, RZ, P3 ;  /* 0x000000ff18377207 */ /* 0x010fe40001800000 */
[----:B------:R-:W-:Y:S02]  /*2e70*/  SEL R24, R25, RZ, P3 ;  /* 0x000000ff19187207 */ /* 0x000fe40001800000 */
[----:B------:R-:W-:Y:S02]  /*2e80*/  SEL R68, R26, RZ, P3 ;  /* 0x000000ff1a447207 */ /* 0x000fe40001800000 */
[----:B---3--:R-:W-:Y:S02]  /*2e90*/  SEL R25, R20, RZ, P2 ;  /* 0x000000ff14197207 */ /* 0x008fe40001000000 */
[----:B------:R-:W-:-:S02]  /*2ea0*/  SEL R26, R21, RZ, P2 ;  /* 0x000000ff151a7207 */ /* 0x000fc40001000000 */
[----:B------:R-:W0:Y:S01]  /*2eb0*/  LDC.64 R20, c[0x0][0x230] ;  /* 0x00008c00ff147b82 */ /* 0x000e220000000a00 */
[----:B------:R-:W-:Y:S01]  /*2ec0*/  SEL R22, R22, RZ, P2 ;  /* 0x000000ff16167207 */ /* 0x000fe20001000000 */
[----:B------:R-:W-:Y:S01]  /*2ed0*/  FMUL R39, R54, R39 ;  /* 0x0000002736277220 */ /* 0x000fe20000400000 */
[----:B------:R-:W-:Y:S01]  /*2ee0*/  FFMA R15, R15, R44, R68 ;  /* 0x0000002c0f0f7223 */ /* 0x000fe20000000044 */
[----:B------:R-:W-:Y:S01]  /*2ef0*/  SEL R38, R23, RZ, P2 ;  /* 0x000000ff17267207 */ /* 0x000fe20001000000 */
[----:B0-----:R-:W-:Y:S01]  /*2f00*/  IMAD.WIDE R58, R5, 0x4, R20 ;  /* 0x00000004053a7825 */ /* 0x001fe200078e0214 */
[----:B------:R-:W-:Y:S02]  /*2f10*/  CS2R R20, SRZ ;  /* 0x0000000000147805 */ /* 0x000fe4000001ff00 */
[----:B--2---:R-:W-:Y:S02]  /*2f20*/  SEL R53, R17, RZ, P2 ;  /* 0x000000ff11357207 */ /* 0x004fe40001000000 */
[----:B------:R-:W-:-:S02]  /*2f30*/  SEL R17, R18, RZ, P2 ;  /* 0x000000ff12117207 */ /* 0x000fc40001000000 */
[----:B------:R-:W-:Y:S02]  /*2f40*/  SEL R63, R19, RZ, P2 ;  /* 0x000000ff133f7207 */ /* 0x000fe40001000000 */
[----:B------:R-:W0:Y:S01]  /*2f50*/  LDC.64 R18, c[0x0][0x228] ;  /* 0x00008a00ff127b82 */ /* 0x000e220000000a00 */
[----:B------:R-:W-:Y:S01]  /*2f60*/  SEL R54, R16, RZ, P2 ;  /* 0x000000ff10367207 */ /* 0x000fe20001000000 */
[----:B------:R-:W-:Y:S01]  /*2f70*/  FFMA R61, R22, R61, R17 ;  /* 0x0000003d163d7223 */ /* 0x000fe20000000011 */
[----:B------:R-:W-:Y:S02]  /*2f80*/  CS2R R16, SRZ ;  /* 0x0000000000107805 */ /* 0x000fe4000001ff00 */
[----:B------:R-:W-:-:S06]  /*2f90*/  CS2R R22, SRZ ;  /* 0x0000000000167805 */ /* 0x000fcc000001ff00 */
[----:B------:R-:W2:Y:S01]  /*2fa0*/  @P6 LDG.E.EL.128 R20, desc[UR4][R58.64] ;  /* 0x000000043a146981 */ /* 0x000ea2000c2e1d00 */
[----:B0-----:R-:W-:Y:S01]  /*2fb0*/  IMAD.WIDE R68, R5, 0x4, R18 ;  /* 0x0000000405447825 */ /* 0x001fe200078e0212 */
[----:B------:R-:W-:-:S06]  /*2fc0*/  CS2R R18, SRZ ;  /* 0x0000000000127805 */ /* 0x000fcc000001ff00 */
[----:B------:R-:W3:Y:S01]  /*2fd0*/  @P6 LDG.E.EL.128 R16, desc[UR4][R68.64] ;  /* 0x0000000444106981 */ /* 0x000ee2000c2e1d00 */
[----:B------:R-:W-:Y:S01]  /*2fe0*/  SEL R27, R27, RZ, P3 ;  /* 0x000000ff1b1b7207 */ /* 0x000fe20001800000 */
[----:B------:R-:W-:Y:S01]  /*2ff0*/  FFMA R45, R60, R45, R55 ;  /* 0x0000002d3c2d7223 */ /* 0x000fe20000000037 */
[----:B------:R-:W-:Y:S01]  /*3000*/  FFMA R11, R11, R46, R24 ;  /* 0x0000002e0b0b7223 */ /* 0x000fe20000000018 */
[----:B------:R-:W-:Y:S02]  /*3010*/  ISETP.GE.AND P2, PT, R57, 0x3a2400, PT ;  /* 0x003a24003900780c */ /* 0x000fe40003f46270 */
[----:B------:R-:W-:Y:S01]  /*3020*/  FFMA R47, R62, R47, R27 ;  /* 0x0000002f3e2f7223 */ /* 0x000fe2000000001b */
[----:B--2---:R-:W-:Y:S02]  /*3030*/  SEL R57, R20, RZ, P6 ;  /* 0x000000ff14397207 */ /* 0x004fe40003000000 */
[----:B------:R-:W-:Y:S02]  /*3040*/  SEL R46, R21, RZ, P6 ;  /* 0x000000ff152e7207 */ /* 0x000fe40003000000 */
[----:B------:R-:W-:-:S02]  /*3050*/  CS2R R20, SRZ ;  /* 0x0000000000147805 */ /* 0x000fc4000001ff00 */
[----:B------:R-:W-:Y:S02]  /*3060*/  SEL R71, R22, RZ, P6 ;  /* 0x000000ff16477207 */ /* 0x000fe40003000000 */
[----:B------:R-:W-:Y:S02]  /*3070*/  SEL R60, R23, RZ, P6 ;  /* 0x000000ff173c7207 */ /* 0x000fe40003000000 */
[----:B------:R-:W-:-:S06]  /*3080*/  CS2R R22, SRZ ;  /* 0x0000000000167805 */ /* 0x000fcc000001ff00 */
[----:B------:R-:W2:Y:S01]  /*3090*/  @P1 LDG.E.EL.128 R20, desc[UR4][R58.64] ;  /* 0x000000043a141981 */ /* 0x000ea2000c2e1d00 */
[----:B---3--:R-:W-:Y:S02]  /*30a0*/  SEL R24, R16, RZ, P6 ;  /* 0x000000ff10187207 */ /* 0x008fe40003000000 */
[----:B------:R-:W-:Y:S02]  /*30b0*/  SEL R27, R17, RZ, P6 ;  /* 0x000000ff111b7207 */ /* 0x000fe40003000000 */
[----:B------:R-:W-:Y:S02]  /*30c0*/  CS2R R16, SRZ ;  /* 0x0000000000107805 */ /* 0x000fe4000001ff00 */
[----:B------:R-:W-:Y:S02]  /*30d0*/  SEL R44, R18, RZ, P6 ;  /* 0x000000ff122c7207 */ /* 0x000fe40003000000 */
[----:B------:R-:W-:Y:S02]  /*30e0*/  SEL R55, R19, RZ, P6 ;  /* 0x000000ff13377207 */ /* 0x000fe40003000000 */
[----:B------:R-:W-:-:S06]  /*30f0*/  CS2R R18, SRZ ;  /* 0x0000000000127805 */ /* 0x000fcc000001ff00 */
[----:B------:R-:W3:Y:S01]  /*3100*/  @P1 LDG.E.EL.128 R16, desc[UR4][R68.64] ;  /* 0x0000000444101981 */ /* 0x000ee2000c2e1d00 */
[----:B------:R-:W-:Y:S01]  /*3110*/  FFMA R24, R24, R41, R57 ;  /* 0x0000002918187223 */ /* 0x000fe20000000039 */
[----:B------:R-:W-:Y:S01]  /*3120*/  FMUL R2, R29, R2 ;  /* 0x000000021d027220 */ /* 0x000fe20000400000 */
[----:B------:R-:W-:Y:S01]  /*3130*/  FFMA R38, R38, R39, R63 ;  /* 0x0000002726267223 */ /* 0x000fe2000000003f */
[----:B------:R-:W-:Y:S01]  /*3140*/  FFMA R25, R25, R36, R54 ;  /* 0x0000002419197223 */ /* 0x000fe20000000036 */
[----:B------:R-:W-:Y:S01]  /*3150*/  FFMA R26, R26, R37, R53 ;  /* 0x000000251a1a7223 */ /* 0x000fe20000000035 */
[----:B------:R-:W-:Y:S01]  /*3160*/  FFMA R27, R27, R40, R46 ;  /* 0x000000281b1b7223 */ /* 0x000fe2000000002e */
[----:B------:R-:W-:Y:S01]  /*3170*/  FFMA R43, R44, R43, R71 ;  /* 0x0000002b2c2b7223 */ /* 0x000fe20000000047 */
[----:B------:R-:W-:Y:S01]  /*3180*/  FFMA R42, R55, R42, R60 ;  /* 0x0000002a372a7223 */ /* 0x000fe2000000003c */
[----:B------:R-:W-:Y:S02]  /*3190*/  SEL R14, R14, RZ, P0 ;  /* 0x000000ff0e0e7207 */ /* 0x000fe40000000000 */
[----:B------:R-:W-:-:S02]  /*31a0*/  SEL R13, R13, RZ, P0 ;  /* 0x000000ff0d0d7207 */ /* 0x000fc40000000000 */
[----:B------:R-:W-:Y:S02]  /*31b0*/  ISETP.GE.U32.AND P4, PT, R6, 0x60, PT ;  /* 0x000000600600780c */ /* 0x000fe40003f86070 */
[----:B------:R-:W-:Y:S02]  /*31c0*/  ISETP.NE.AND P5, PT, R0, 0x40, PT ;  /* 0x000000400000780c */ /* 0x000fe40003fa5270 */
[----:B------:R-:W-:Y:S02]  /*31d0*/  ISETP.GT.AND P6, PT, R5, 0xdf, PT ;  /* 0x000000df0500780c */ /* 0x000fe40003fc4270 */
[----:B------:R-:W-:Y:S02]  /*31e0*/  FSETP.GEU.AND P3, PT, R65, RZ, PT ;  /* 0x000000ff4100720b */ /* 0x000fe40003f6e000 */
[----:B--2---:R-:W-:Y:S02]  /*31f0*/  SEL R37, R20, RZ, P1 ;  /* 0x000000ff14257207 */ /* 0x004fe40000800000 */
[----:B------:R-:W-:-:S02]  /*3200*/  SEL R36, R21, RZ, P1 ;  /* 0x000000ff15247207 */ /* 0x000fc40000800000 */
[----:B------:R-:W-:Y:S02]  /*3210*/  SEL R39, R22, RZ, P1 ;  /* 0x000000ff16277207 */ /* 0x000fe40000800000 */
[----:B------:R-:W-:Y:S02]  /*3220*/  SEL R40, R23, RZ, P1 ;  /* 0x000000ff17287207 */ /* 0x000fe40000800000 */
[----:B---3--:R-:W-:Y:S02]  /*3230*/  SEL R29, R17, RZ, P1 ;  /* 0x000000ff111d7207 */ /* 0x008fe40000800000 */
[----:B------:R-:W-:Y:S02]  /*3240*/  SEL R16, R16, RZ, P1 ;  /* 0x000000ff10107207 */ /* 0x000fe40000800000 */
[----:B------:R-:W-:Y:S02]  /*3250*/  SEL R18, R18, RZ, P1 ;  /* 0x000000ff12127207 */ /* 0x000fe40000800000 */
[----:B------:R-:W-:-:S02]  /*3260*/  SEL R17, R19, RZ, P1 ;  /* 0x000000ff13117207 */ /* 0x000fc40000800000 */
[----:B------:R-:W-:-:S04]  /*3270*/  FSETP.GEU.AND P1, PT, R24, RZ, PT ;  /* 0x000000ff1800720b */ /* 0x000fc80003f2e000 */
[----:B------:R-:W-:Y:S02]  /*3280*/  SEL R19, RZ, 0x1, P1 ;  /* 0x00000001ff137807 */ /* 0x000fe40000800000 */
[----:B------:R-:W-:-:S04]  /*3290*/  FSETP.GEU.AND P1, PT, R27, RZ, PT ;  /* 0x000000ff1b00720b */ /* 0x000fc80003f2e000 */
[----:B------:R-:W-:Y:S02]  /*32a0*/  SEL R20, RZ, 0x1fffe, P1 ;  /* 0x0001fffeff147807 */ /* 0x000fe40000800000 */
[----:B------:R-:W-:Y:S01]  /*32b0*/  FSETP.GEU.AND P1, PT, R43, RZ, PT ;  /* 0x000000ff2b00720b */ /* 0x000fe20003f2e000 */
[----:B------:R-:W-:-:S03]  /*32c0*/  FFMA R33, R16, R33, R37 ;  /* 0x0000002110217223 */ /* 0x000fc60000000025 */
        /* <DEDUP_REMOVED lines=10> */
[----:B------:R-:W-:-:S04]  /*3370*/  FSETP.GEU.AND P1, PT, R35, RZ, PT ;  /* 0x000000ff2300720b */ /* 0x000fc80003f2e000 */
        /* <DEDUP_REMOVED lines=17> */
[----:B------:R-:W-:Y:S01]  /*3490*/  FSETP.GEU.AND P1, PT, R38, RZ, PT ;  /* 0x000000ff2600720b */ /* 0x000fe20003f2e000 */
[----:B------:R-:W-:-:S03]  /*34a0*/  IMAD.IADD R19, R19, 0x1, R20 ;  /* 0x0000000113137824 */ /* 0x000fc600078e0214 */
[----:B------:R-:W-:Y:S01]  /*34b0*/  SEL R41, RZ, 0x1, P1 ;  /* 0x00000001ff297807 */ /* 0x000fe20000800000 */
[----:B------:R-:W-:Y:S01]  /*34c0*/  IMAD.IADD R37, R37, 0x1, R40 ;  /* 0x0000000125257824 */ /* 0x000fe200078e0228 */
[----:B------:R-:W-:-:S03]  /*34d0*/  LOP3.LUT R19, R19, 0x3, RZ, 0xc0, !PT ;  /* 0x0000000313137812 */ /* 0x000fc600078ec0ff */
[----:B------:R-:W-:Y:S01]  /*34e0*/  IMAD.IADD R41, R41, 0x1, R46 ;  /* 0x0000000129297824 */ /* 0x000fe200078e022e */
[----:B------:R-:W-:Y:S01]  /*34f0*/  IADD3 R16, R19, R21, R16 ;  /* 0x0000001513107210 */ /* 0x000fe20007ffe010 */
[----:B------:R-:W-:-:S03]  /*3500*/  IMAD.IADD R22, R22, 0x1, R23 ;  /* 0x0000000116167824 */ /* 0x000fc600078e0217 */
[----:B------:R-:W-:Y:S02]  /*3510*/  LOP3.LUT R41, R41, 0x3, RZ, 0xc0, !PT ;  /* 0x0000000329297812 */ /* 0x000fe400078ec0ff */
[----:B------:R-:W-:Y:S02]  /*3520*/  LOP3.LUT R37, R37, 0x3, RZ, 0xc0, !PT ;  /* 0x0000000325257812 */ /* 0x000fe400078ec0ff */
[----:B------:R-:W-:Y:S01]  /*3530*/  IADD3 R39, R41, R44, R39 ;  /* 0x0000002c29277210 */ /* 0x000fe20007ffe027 */
[----:B------:R-:W-:Y:S01]  /*3540*/  IMAD.SHL.U32 R16, R16, 0x100, RZ ;  /* 0x0000010010107824 */ /* 0x000fe200078e00ff */
[----:B------:R-:W-:Y:S02]  /*3550*/  IADD3 R29, R37, R36, R29 ;  /* 0x00000024251d7210 */ /* 0x000fe40007ffe01d */
[----:B------:R-:W-:Y:S02]  /*3560*/  LOP3.LUT R22, R22, 0x3, RZ, 0xc0, !PT ;  /* 0x0000000316167812 */ /* 0x000fe400078ec0ff */
[----:B------:R-:W-:-:S02]  /*3570*/  LOP3.LUT R20, R39, 0xf, RZ, 0xc0, !PT ;  /* 0x0000000f27147812 */ /* 0x000fc400078ec0ff */
[----:B------:R-:W-:Y:S02]  /*3580*/  IADD3 R17, R22, R17, R18 ;  /* 0x0000001116117210 */ /* 0x000fe40007ffe012 */
[----:B------:R-:W-:Y:S01]  /*3590*/  LOP3.LUT R16, R16, 0xf00, RZ, 0xe2, !PT ;  /* 0x00000f0010107812 */ /* 0x000fe200078ee2ff */
[----:B------:R-:W-:-:S04]  /*35a0*/  IMAD R20, R29, 0x10, R20 ;  /* 0x000000101d147824 */ /* 0x000fc800078e0214 */
[----:B------:R-:W-:Y:S01]  /*35b0*/  IMAD R16, R17, 0x1000, R16 ;  /* 0x0000100011107824 */ /* 0x000fe200078e0210 */
[----:B------:R-:W-:Y:S02]  /*35c0*/  LOP3.LUT R17, R20, 0xff, RZ, 0xc0, !PT ;  /* 0x000000ff14117812 */ /* 0x000fe400078ec0ff */
[----:B------:R-:W-:-:S03]  /*35d0*/  SEL R18, R9, RZ, P0 ;  /* 0x000000ff09127207 */ /* 0x000fc60000000000 */
[----:B------:R-:W-:Y:S01]  /*35e0*/  IMAD.IADD R16, R16, 0x1, R17 ;  /* 0x0000000110107824 */ /* 0x000fe200078e0211 */
[----:B------:R-:W-:Y:S02]  /*35f0*/  SEL R9, R10, RZ, P0 ;  /* 0x000000ff0a097207 */ /* 0x000fe40000000000 */
[----:B------:R-:W-:Y:S02]  /*3600*/  SEL R10, R12, RZ, P0 ;  /* 0x000000ff0c0a7207 */ /* 0x000fe40000000000 */
[----:B------:R-:W-:Y:S02]  /*3610*/  LOP3.LUT R12, R16, 0xffff, RZ, 0xc0, !PT ;  /* 0x0000ffff100c7812 */ /* 0x000fe400078ec0ff */
[----:B------:R-:W-:Y:S02]  /*3620*/  SEL R19, R8, RZ, P0 ;  /* 0x000000ff08137207 */ /* 0x000fe40000000000 */
[----:B------:R-:W-:Y:S01]  /*3630*/  SHF.R.U32.HI R8, RZ, 0x7, R12 ;  /* 0x00000007ff087819 */ /* 0x000fe2000001160c */
[----:B------:R-:W-:Y:S01]  /*3640*/  FFMA R2, R9, R2, R14 ;  /* 0x0000000209027223 */ /* 0x000fe2000000000e */
[----:B------:R-:W-:-:S02]  /*3650*/  SHF.R.U32.HI R9, RZ, 0x6, R12 ;  /* 0x00000006ff097819 */ /* 0x000fc4000001160c */
[----:B------:R-:W-:Y:S02]  /*3660*/  LOP3.LUT R8, R8, 0x1, RZ, 0xc0, !PT ;  /* 0x0000000108087812 */ /* 0x000fe400078ec0ff */
[----:B------:R-:W-:Y:S02]  /*3670*/  FSEL R38, R38, RZ, P1 ;  /* 0x000000ff26267208 */ /* 0x000fe40000800000 */
[----:B------:R-:W-:Y:S02]  /*3680*/  ISETP.NE.U32.AND P1, PT, R8, 0x1, PT ;  /* 0x000000010800780c */ /* 0x000fe40003f25070 */
[----:B------:R-:W-:Y:S02]  /*3690*/  LOP3.LUT R9, R9, 0x1, RZ, 0xc0, !PT ;  /* 0x0000000109097812 */ /* 0x000fe400078ec0ff */
[----:B------:R-:W-:Y:S02]  /*36a0*/  SHF.R.U32.HI R8, RZ, 0x5, R12 ;  /* 0x00000005ff087819 */ /* 0x000fe4000001160c */
[----:B------:R-:W-:-:S02]  /*36b0*/  FSETP.GEU.AND P0, PT, R28, RZ, PT ;  /* 0x000000ff1c00720b */ /* 0x000fc40003f0e000 */
[----:B------:R-:W-:Y:S02]  /*36c0*/  FSEL R45, R45, RZ, P1 ;  /* 0x000000ff2d2d7208 */ /* 0x000fe40000800000 */
[----:B------:R-:W-:Y:S02]  /*36d0*/  ISETP.NE.U32.AND P1, PT, R9, 0x1, PT ;  /* 0x000000010900780c */ /* 0x000fe40003f25070 */
[----:B------:R-:W-:Y:S01]  /*36e0*/  LOP3.LUT R8, R8, 0x1, RZ, 0xc0, !PT ;  /* 0x0000000108087812 */ /* 0x000fe200078ec0ff */
[----:B------:R-:W-:Y:S01]  /*36f0*/  FFMA R7, R18, R7, R13 ;  /* 0x0000000712077223 */ /* 0x000fe2000000000d */
[----:B------:R-:W-:Y:S02]  /*3700*/  FSEL R28, R28, RZ, P0 ;  /* 0x000000ff1c1c7208 */ /* 0x000fe40000000000 */
[----:B------:R-:W-:Y:S02]  /*3710*/  SHF.R.U32.HI R9, RZ, 0x4, R12 ;  /* 0x00000004ff097819 */ /* 0x000fe4000001160c */
[----:B------:R-:W-:-:S02]  /*3720*/  FSETP.GEU.AND P0, PT, R30, RZ, PT ;  /* 0x000000ff1e00720b */ /* 0x000fc40003f0e000 */
[----:B------:R-:W-:Y:S02]  /*3730*/  FSEL R13, R11, RZ, P1 ;  /* 0x000000ff0b0d7208 */ /* 0x000fe40000800000 */
[----:B------:R-:W-:Y:S02]  /*3740*/  ISETP.NE.U32.AND P1, PT, R8, 0x1, PT ;  /* 0x000000010800780c */ /* 0x000fe40003f25070 */
[----:B------:R-:W-:Y:S02]  /*3750*/  LOP3.LUT R9, R9, 0x1, RZ, 0xc0, !PT ;  /* 0x0000000109097812 */ /* 0x000fe400078ec0ff */
        /* <DEDUP_REMOVED lines=18> */
[----:B------:R-:W-:Y:S01]  /*3880*/  FSEL R8, R50, RZ, P0 ;  /* 0x000000ff32087208 */ /* 0x000fe20000000000 */
[----:B------:R-:W-:Y:S01]  /*3890*/  FFMA R4, R19, R4, R10 ;  /* 0x0000000413047223 */ /* 0x000fe2000000000a */
[----:B------:R-:W-:Y:S02]  /*38a0*/  FSETP.GEU.AND P0, PT, R51, RZ, PT ;  /* 0x000000ff3300720b */ /* 0x000fe40003f0e000 */
[----:B------:R-:W-:-:S02]  /*38b0*/  FSEL R26, R26, RZ, P1 ;  /* 0x000000ff1a1a7208 */ /* 0x000fc40000800000 */
[----:B------:R-:W-:Y:S02]  /*38c0*/  SHF.R.U32.HI R10, RZ, 0xf, R12 ;  /* 0x0000000fff0a7819 */ /* 0x000fe4000001160c */
[----:B------:R-:W-:Y:S02]  /*38d0*/  ISETP.NE.U32.AND P1, PT, R14, 0x1, PT ;  /* 0x000000010e00780c */ /* 0x000fe40003f25070 */
[----:B------:R-:W-:Y:S02]  /*38e0*/  FSEL R9, R51, RZ, P0 ;  /* 0x000000ff33097208 */ /* 0x000fe40000000000 */
[----:B------:R-:W-:Y:S02]  /*38f0*/  FSETP.GEU.AND P0, PT, R52, RZ, PT ;  /* 0x000000ff3400720b */ /* 0x000fe40003f0e000 */
[----:B------:R-:W-:Y:S02]  /*3900*/  LOP3.LUT R11, R10, 0x1, RZ, 0xc0, !PT ;  /* 0x000000010a0b7812 */ /* 0x000fe400078ec0ff */
[----:B------:R-:W-:-:S02]  /*3910*/  FSEL R61, R61, RZ, P1 ;  /* 0x000000ff3d3d7208 */ /* 0x000fc40000800000 */
[----:B------:R-:W-:Y:S02]  /*3920*/  FSETP.GEU.AND P1, PT, R49, RZ, PT ;  /* 0x000000ff3100720b */ /* 0x000fe40003f2e000 */
[----:B------:R-:W-:Y:S02]  /*3930*/  FSEL R10, R52, RZ, P0 ;  /* 0x000000ff340a7208 */ /* 0x000fe40000000000 */
[----:B------:R-:W-:Y:S02]  /*3940*/  ISETP.NE.U32.AND P0, PT, R11, 0x1, PT ;  /* 0x000000010b00780c */ /* 0x000fe40003f05070 */
[----:B------:R-:W-:Y:S02]  /*3950*/  FSEL R11, R49, RZ, P1 ;  /* 0x000000ff310b7208 */ /* 0x000fe40000800000 */
[----:B------:R-:W-:Y:S02]  /*3960*/  FSETP.GEU.AND P1, PT, R67, RZ, PT ;  /* 0x000000ff4300720b */ /* 0x000fe40003f2e000 */
[----:B------:R-:W-:-:S02]  /*3970*/  @P4 FSEL R28, R45, RZ, P6 ;  /* 0x000000ff2d1c4208 */ /* 0x000fc40003000000 */
[----:B------:R-:W-:Y:S02]  /*3980*/  @P4 FSEL R30, R15, RZ, P6 ;  /* 0x000000ff0f1e4208 */ /* 0x000fe40003000000 */
[----:B------:R-:W-:Y:S01]  /*3990*/  @!P5 FSEL R28, R67, RZ, P1 ;  /* 0x000000ff431cd208 */ /* 0x000fe20000800000 */
[----:B------:R-:W0:Y:S01]  /*39a0*/  LDC.64 R14, c[0x0][0x2b0] ;  /* 0x0000ac00ff0e7b82 */ /* 0x000e220000000a00 */
[----:B------:R-:W-:Y:S02]  /*39b0*/  FSETP.GEU.AND P1, PT, R64, RZ, PT ;  /* 0x000000ff4000720b */ /* 0x000fe40003f2e000 */
[----:B------:R-:W-:Y:S02]  /*39c0*/  @P4 FSEL R29, R13, RZ, P6 ;  /* 0x000000ff0d1d4208 */ /* 0x000fe40003000000 */
[----:B------:R-:W-:Y:S02]  /*39d0*/  @P4 FSEL R31, R47, RZ, P6 ;  /* 0x000000ff2f1f4208 */ /* 0x000fe40003000000 */
[----:B------:R-:W-:-:S02]  /*39e0*/  @P4 FSEL R8, R25, RZ, P6 ;  /* 0x000000ff19084208 */ /* 0x000fc40003000000 */
[----:B------:R-:W-:Y:S02]  /*39f0*/  @P4 FSEL R9, R26, RZ, P6 ;  /* 0x000000ff1a094208 */ /* 0x000fe40003000000 */
[----:B------:R-:W-:Y:S02]  /*3a00*/  @P4 FSEL R10, R61, RZ, P6 ;  /* 0x000000ff3d0a4208 */ /* 0x000fe40003000000 */
[----:B------:R-:W-:Y:S02]  /*3a10*/  @P4 FSEL R11, R38, RZ, P6 ;  /* 0x000000ff260b4208 */ /* 0x000fe40003000000 */
[----:B------:R-:W-:Y:S02]  /*3a20*/  SHF.R.U32.HI R0, RZ, 0x9, R12 ;  /* 0x00000009ff007819 */ /* 0x000fe4000001160c */
[----:B------:R-:W-:Y:S02]  /*3a30*/  ISETP.GE.AND P6, PT, R5, 0x40, PT ;  /* 0x000000400500780c */ /* 0x000fe40003fc6270 */
[----:B------:R-:W-:-:S02]  /*3a40*/  FSETP.GEU.AND P4, PT, R66, RZ, PT ;  /* 0x000000ff4200720b */ /* 0x000fc40003f8e000 */
[----:B------:R-:W-:Y:S02]  /*3a50*/  @!P5 FSEL R29, R64, RZ, P1 ;  /* 0x000000ff401dd208 */ /* 0x000fe40000800000 */
[----:B------:R-:W-:Y:S02]  /*3a60*/  LOP3.LUT R0, R0, 0x1, RZ, 0xc0, !PT ;  /* 0x0000000100007812 */ /* 0x000fe400078ec0ff */
[----:B------:R-:W-:Y:S02]  /*3a70*/  FSETP.GEU.AND P1, PT, R4, RZ, PT ;  /* 0x000000ff0400720b */ /* 0x000fe40003f2e000 */
[----:B------:R-:W-:Y:S02]  /*3a80*/  SHF.R.U32.HI R6, RZ, 0x8, R12 ;  /* 0x00000008ff067819 */ /* 0x000fe4000001160c */
[----:B------:R-:W-:Y:S02]  /*3a90*/  @!P5 FSEL R30, R65, RZ, P3 ;  /* 0x000000ff411ed208 */ /* 0x000fe40001800000 */
[----:B------:R-:W-:-:S02]  /*3aa0*/  @!P5 FSEL R31, R66, RZ, P4 ;  /* 0x000000ff421fd208 */ /* 0x000fc40002000000 */
[----:B------:R-:W-:Y:S02]  /*3ab0*/  FSETP.GEU.AND P3, PT, R7, RZ, PT ;  /* 0x000000ff0700720b */ /* 0x000fe40003f6e000 */
[----:B------:R-:W-:Y:S02]  /*3ac0*/  ISETP.NE.U32.AND P4, PT, R0, 0x1, PT ;  /* 0x000000010000780c */ /* 0x000fe40003f85070 */
[----:B------:R-:W-:Y:S02]  /*3ad0*/  @!P5 FSEL R8, R4, RZ, P1 ;  /* 0x000000ff0408d208 */ /* 0x000fe40000800000 */
[----:B------:R-:W-:Y:S02]  /*3ae0*/  LOP3.LUT R6, R6, 0x1, RZ, 0xc0, !PT ;  /* 0x0000000106067812 */ /* 0x000fe400078ec0ff */
[--C-:B------:R-:W-:Y:S02]  /*3af0*/  SHF.R.U32.HI R0, RZ, 0xb, R12.reuse ;  /* 0x0000000bff007819 */ /* 0x100fe4000001160c */
[----:B------:R-:W-:-:S02]  /*3b00*/  SHF.R.U32.HI R4, RZ, 0xa, R12 ;  /* 0x0000000aff047819 */ /* 0x000fc4000001160c */
[----:B------:R-:W-:Y:S02]  /*3b10*/  @!P5 FSEL R9, R7, RZ, P3 ;  /* 0x000000ff0709d208 */ /* 0x000fe40001800000 */
[----:B------:R-:W-:Y:S02]  /*3b20*/  FSETP.GEU.AND P1, PT, R2, RZ, PT ;  /* 0x000000ff0200720b */ /* 0x000fe40003f2e000 */
[----:B------:R-:W-:Y:S02]  /*3b30*/  ISETP.NE.U32.AND P3, PT, R6, 0x1, PT ;  /* 0x000000010600780c */ /* 0x000fe40003f65070 */
[----:B------:R-:W-:Y:S02]  /*3b40*/  LOP3.LUT R0, R0, 0x1, RZ, 0xc0, !PT ;  /* 0x0000000100007812 */ /* 0x000fe400078ec0ff */
[----:B------:R-:W-:Y:S02]  /*3b50*/  LOP3.LUT R4, R4, 0x1, RZ, 0xc0, !PT ;  /* 0x0000000104047812 */ /* 0x000fe400078ec0ff */
[----:B------:R-:W-:-:S02]  /*3b60*/  @!P6 FSEL R29, R27, RZ, P4 ;  /* 0x000000ff1b1de208 */ /* 0x000fc40002000000 */
[----:B------:R-:W-:Y:S02]  /*3b70*/  ISETP.GE.AND P4, PT, R3, 0x3a2400, PT ;  /* 0x003a24000300780c */ /* 0x000fe40003f86270 */
[----:B------:R-:W-:Y:S02]  /*3b80*/  @!P5 FSEL R10, R2, RZ, P1 ;  /* 0x000000ff020ad208 */ /* 0x000fe40000800000 */
[----:B------:R-:W-:Y:S02]  /*3b90*/  @!P6 FSEL R28, R24, RZ, P3 ;  /* 0x000000ff181ce208 */ /* 0x000fe40001800000 */
[----:B------:R-:W-:Y:S02]  /*3ba0*/  ISETP.NE.U32.AND P1, PT, R0, 0x1, PT ;  /* 0x000000010000780c */ /* 0x000fe40003f25070 */
[----:B------:R-:W-:Y:S02]  /*3bb0*/  ISETP.NE.U32.AND P3, PT, R4, 0x1, PT ;  /* 0x000000010400780c */ /* 0x000fe40003f65070 */
[----:B------:R-:W-:-:S02]  /*3bc0*/  SHF.R.U32.HI R0, RZ, 0xe, R12 ;  /* 0x0000000eff007819 */ /* 0x000fc4000001160c */
[--C-:B------:R-:W-:Y:S02]  /*3bd0*/  SHF.R.U32.HI R4, RZ, 0xc, R12.reuse ;  /* 0x0000000cff047819 */ /* 0x100fe4000001160c */
[----:B------:R-:W-:Y:S02]  /*3be0*/  SHF.R.U32.HI R12, RZ, 0xd, R12 ;  /* 0x0000000dff0c7819 */ /* 0x000fe4000001160c */
[----:B------:R-:W-:Y:S01]  /*3bf0*/  @!P6 FSEL R30, R43, RZ, P3 ;  /* 0x000000ff2b1ee208 */ /* 0x000fe20001800000 */
[----:B0-----:R-:W-:Y:S01]  /*3c00*/  IMAD.WIDE R2, R3, 0x4, R14 ;  /* 0x0000000403027825 */ /* 0x001fe200078e020e */
[----:B------:R-:W-:Y:S02]  /*3c10*/  FSETP.GEU.AND P3, PT, R56, RZ, PT ;  /* 0x000000ff3800720b */ /* 0x000fe40003f6e000 */
[----:B------:R-:W-:Y:S02]  /*3c20*/  @!P6 FSEL R31, R42, RZ, P1 ;  /* 0x000000ff2a1fe208 */ /* 0x000fe40000800000 */
[----:B------:R-:W-:-:S02]  /*3c30*/  LOP3.LUT R0, R0, 0x1, RZ, 0xc0, !PT ;  /* 0x0000000100007812 */ /* 0x000fc400078ec0ff */
[----:B------:R-:W-:Y:S02]  /*3c40*/  LOP3.LUT R4, R4, 0x1, RZ, 0xc0, !PT ;  /* 0x0000000104047812 */ /* 0x000fe400078ec0ff */
[----:B------:R-:W-:Y:S02]  /*3c50*/  LOP3.LUT R12, R12, 0x1, RZ, 0xc0, !PT ;  /* 0x000000010c0c7812 */ /* 0x000fe400078ec0ff */
[----:B------:R-:W-:Y:S01]  /*3c60*/  @!P5 FSEL R11, R56, RZ, P3 ;  /* 0x000000ff380bd208 */ /* 0x000fe20001800000 */
[----:B------:R0:W-:Y:S01]  /*3c70*/  @!P4 STG.E.128 desc[UR4][R2.64], R28 ;  /* 0x0000001c0200c986 */ /* 0x0001e2000c101d04 */
[----:B------:R-:W-:Y:S02]  /*3c80*/  ISETP.NE.U32.AND P1, PT, R0, 0x1, PT ;  /* 0x000000010000780c */ /* 0x000fe40003f25070 */
[----:B------:R-:W-:Y:S02]  /*3c90*/  ISETP.NE.U32.AND P5, PT, R4, 0x1, PT ;  /* 0x000000010400780c */ /* 0x000fe40003fa5070 */
[----:B------:R-:W-:-:S02]  /*3ca0*/  ISETP.NE.U32.AND P3, PT, R12, 0x1, PT ;  /* 0x000000010c00780c */ /* 0x000fc40003f65070 */
[----:B------:R-:W-:Y:S02]  /*3cb0*/  @!P6 FSEL R11, R34, RZ, P0 ;  /* 0x000000ff220be208 */ /* 0x000fe40000000000 */
[----:B------:R-:W-:Y:S02]  /*3cc0*/  @!P6 FSEL R8, R33, RZ, P5 ;  /* 0x000000ff2108e208 */ /* 0x000fe40002800000 */
[----:B------:R-:W-:Y:S02]  /*3cd0*/  @!P6 FSEL R9, R32, RZ, P3 ;  /* 0x000000ff2009e208 */ /* 0x000fe40001800000 */
[----:B------:R-:W-:Y:S01]  /*3ce0*/  @!P6 FSEL R10, R35, RZ, P1 ;  /* 0x000000ff230ae208 */ /* 0x000fe20000800000 */
[----:B0-----:R-:W-:Y:S06]  /*3cf0*/  @P2 EXIT ;  /* 0x000000000000294d */ /* 0x001fec0003800000 */
[----:B------:R-:W-:Y:S01]  /*3d00*/  STG.E.128 desc[UR4][R2.64+0x800], R8 ;  /* 0x0008000802007986 */ /* 0x000fe2000c101d04 */
[----:B------:R-:W-:Y:S05]  /*3d10*/  EXIT ;  /* 0x000000000000794d */ /* 0x000fea0003800000 */
.L_x_0:
[----:B------:R-:W-:-:S00]  /*3d20*/  BRA `(.L_x_0) ;  /* 0xfffffffc00fc7947 */ /* 0x000fc0000383ffff */
[----:B------:R-:W-:-:S00]  /*3d30*/  NOP ;  /* 0x0000000000007918 */ /* 0x000fc00000000000 */
        /* <DEDUP_REMOVED lines=12> */
.L_x_1:


//--------------------- .nv.global.init           --------------------------
	.section	.nv.global.init,"aw",@progbits
.nv.global.init:
	.type		_$_str,@object
	.size		_$_str,(_$_str_$_2 - _$_str)
_$_str:
        /*0000*/ 	.byte	0x5f, 0x5f, 0x43, 0x55, 0x44, 0x41, 0x5f, 0x46, 0x54, 0x5a, 0x00
	.type		_$_str_$_2,@object
	.size		_$_str_$_2,(.L_1 - _$_str_$_2)
_$_str_$_2:
        /*000b*/ 	.byte	0x5f, 0x5f, 0x43, 0x55, 0x44, 0x41, 0x5f, 0x50, 0x52, 0x45, 0x43, 0x5f, 0x53, 0x51, 0x52, 0x54
        /*001b*/ 	.byte	0x00
.L_1:


//--------------------- .nv.constant0.triton_poi_fused_cat_29 --------------------------
	.section	.nv.constant0.triton_poi_fused_cat_29,"a",@progbits
	.sectionflags	@""
	.align	4
.nv.constant0.triton_poi_fused_cat_29:
	.zero		700
